// auto-generated by cutlass_sweep.gemm — config: {"arch": "sm_90", "cluster_m": 2, "cluster_n": 2, "dtype": "e4m3", "stages": 3, "tile_k": 32, "tile_m": 128, "tile_n": 64}
#include "cutlass/cutlass.h"
#include "cutlass/gemm/collective/collective_builder.hpp"
#include "cutlass/gemm/device/gemm_universal_adapter.h"
#include "cutlass/gemm/kernel/gemm_universal.hpp"
#include "cutlass/epilogue/collective/collective_builder.hpp"

using ElemA = cutlass::float_e4m3_t;
using ElemB = cutlass::float_e4m3_t;
using ElemCD = cutlass::float_e4m3_t;
using Acc  = float;
using TileShape    = cute::Shape<cute::_128, cute::_64, cute::_32>;
using ClusterShape = cute::Shape<cute::_2, cute::_2, cute::_1>;

using CollectiveEpilogue = typename cutlass::epilogue::collective::CollectiveBuilder<
    cutlass::arch::Sm90, cutlass::arch::OpClassTensorOp,
    TileShape, ClusterShape,
    cutlass::epilogue::collective::EpilogueTileAuto,
    Acc, Acc,
    ElemCD, cutlass::layout::RowMajor, 128 / cutlass::sizeof_bits<ElemCD>::value,
    ElemCD, cutlass::layout::RowMajor, 128 / cutlass::sizeof_bits<ElemCD>::value,
    cutlass::epilogue::collective::EpilogueScheduleAuto
  >::CollectiveOp;

using CollectiveMainloop = typename cutlass::gemm::collective::CollectiveBuilder<
    cutlass::arch::Sm90, cutlass::arch::OpClassTensorOp,
    ElemA, cutlass::layout::RowMajor, 128 / cutlass::sizeof_bits<ElemA>::value,
    ElemB, cutlass::layout::ColumnMajor, 128 / cutlass::sizeof_bits<ElemB>::value,
    Acc,
    TileShape, ClusterShape,
    cutlass::gemm::collective::StageCount<3>,
    cutlass::gemm::collective::KernelScheduleAuto
  >::CollectiveOp;

using GemmKernel = cutlass::gemm::kernel::GemmUniversal<
    cute::Shape<int,int,int,int>,
    CollectiveMainloop,
    CollectiveEpilogue
>;
using Gemm = cutlass::gemm::device::GemmUniversalAdapter<GemmKernel>;

// Force the device kernel symbol into the cubin without needing a host main.
auto* _anchor = &cutlass::device_kernel<GemmKernel>;


// ===== COMPILED SASS (sm_90a) =====

	.target	sm_90a

	.elftype	@"ET_EXEC"


//--------------------- .note.nv.tkinfo           --------------------------
	.section	.note.nv.tkinfo,"",@"SHT_NOTE"
	.sectionflags	@"SHF_NOTE_NV_TKINFO"
	.tkinfo
        /*0018*/ 	.word	0x00000002
        /*0030*/ 	.string	""
        /*0030*/ 	.string	"ptxas"
        /*0030*/ 	.string	"Cuda compilation tools, release 13.0, V13.0.88"
        /*0030*/ 	.string	"Build cuda_13.0.r13.0/compiler.36424714_0"
        /*0030*/ 	.string	"-arch sm_90a -m 64 "



//--------------------- .note.nv.cuinfo           --------------------------
	.section	.note.nv.cuinfo,"",@"SHT_NOTE"
	.sectionflags	@"SHF_NOTE_NV_CUINFO"
        /*0018*/ 	.short	0x0002
        /*001a*/ 	.short	0x005a
        /*001c*/ 	.short	0x0082
	.zero		2


//--------------------- .nv.info                  --------------------------
	.section	.nv.info,"",@"SHT_CUDA_INFO"
	.align	4


	//----- nvinfo : EIATTR_REGCOUNT
	.align		4
        /*0000*/ 	.byte	0x04, 0x2f
        /*0002*/ 	.short	(.L_12 - .L_11)
	.align		4
.L_11:
        /*0004*/ 	.word	index@(_ZN7cutlass13device_kernelINS_4gemm6kernel13GemmUniversalIN4cute5tupleIJiiiiEEENS1_10collective13CollectiveMmaINS1_37MainloopSm90TmaGmmaWarpSpecializedFP8ILi3ENS5_IJNS4_1CILi2EEESB_NSA_ILi1EEEEEENS1_35KernelTmaWarpSpecializedCooperativeEEENS5_IJNSA_ILi128EEENSA_ILi64EEENSA_ILi32EEEEEENS_12float_e4m3_tENS5_IJlSC_lEEESK_SL_NS4_8TiledMMAINS4_8MMA_AtomIJNS4_4SM904GMMA30MMA_64x64x32_F32E4M3E4M3_SS_TNILNSP_7ScaleInE1ELSR_1EEEEEENS4_6LayoutINS5_IJSB_SC_SC_EEENS5_IJSC_NSA_ILi0EEESW_EEEEENS5_IJNS4_10UnderscoreESZ_SZ_EEEEENS4_23SM90_TMA_LOAD_MULTICASTENS4_14ComposedLayoutINS4_7SwizzleILi1ELi4ELi3EEENS4_18smem_ptr_flag_bitsILi8EEENSU_INS5_IJNSA_ILi8EEESI_EEENS5_IJSI_SC_EEEEEEEvNS4_8identityES12_S1C_vS1D_EENS_8epilogue10collective6detail29Sm90TmaWarpSpecializedAdapterINS1G_15DefaultEpilogueISK_SL_SL_NS1F_6thread17LinearCombinationISK_Li1EffLNS1K_9ScaleType4KindE0ELNS_15FloatRoundStyleE2ESK_EENS1_15EpilogueDefaultEEEEEvvEEEEvNT_6ParamsE)
        /*0008*/ 	.word	0x000000a8


	//----- nvinfo : EIATTR_FRAME_SIZE
	.align		4
.L_12:
        /*000c*/ 	.byte	0x04, 0x11
        /*000e*/ 	.short	(.L_14 - .L_13)
	.align		4
.L_13:
        /*0010*/ 	.word	index@(_ZN7cutlass13device_kernelINS_4gemm6kernel13GemmUniversalIN4cute5tupleIJiiiiEEENS1_10collective13CollectiveMmaINS1_37MainloopSm90TmaGmmaWarpSpecializedFP8ILi3ENS5_IJNS4_1CILi2EEESB_NSA_ILi1EEEEEENS1_35KernelTmaWarpSpecializedCooperativeEEENS5_IJNSA_ILi128EEENSA_ILi64EEENSA_ILi32EEEEEENS_12float_e4m3_tENS5_IJlSC_lEEESK_SL_NS4_8TiledMMAINS4_8MMA_AtomIJNS4_4SM904GMMA30MMA_64x64x32_F32E4M3E4M3_SS_TNILNSP_7ScaleInE1ELSR_1EEEEEENS4_6LayoutINS5_IJSB_SC_SC_EEENS5_IJSC_NSA_ILi0EEESW_EEEEENS5_IJNS4_10UnderscoreESZ_SZ_EEEEENS4_23SM90_TMA_LOAD_MULTICASTENS4_14ComposedLayoutINS4_7SwizzleILi1ELi4ELi3EEENS4_18smem_ptr_flag_bitsILi8EEENSU_INS5_IJNSA_ILi8EEESI_EEENS5_IJSI_SC_EEEEEEEvNS4_8identityES12_S1C_vS1D_EENS_8epilogue10collective6detail29Sm90TmaWarpSpecializedAdapterINS1G_15DefaultEpilogueISK_SL_SL_NS1F_6thread17LinearCombinationISK_Li1EffLNS1K_9ScaleType4KindE0ELNS_15FloatRoundStyleE2ESK_EENS1_15EpilogueDefaultEEEEEvvEEEEvNT_6ParamsE)
        /*0014*/ 	.word	0x00000000


	//----- nvinfo : EIATTR_MIN_STACK_SIZE
	.align		4
.L_14:
        /*0018*/ 	.byte	0x04, 0x12
        /*001a*/ 	.short	(.L_16 - .L_15)
	.align		4
.L_15:
        /*001c*/ 	.word	index@(_ZN7cutlass13device_kernelINS_4gemm6kernel13GemmUniversalIN4cute5tupleIJiiiiEEENS1_10collective13CollectiveMmaINS1_37MainloopSm90TmaGmmaWarpSpecializedFP8ILi3ENS5_IJNS4_1CILi2EEESB_NSA_ILi1EEEEEENS1_35KernelTmaWarpSpecializedCooperativeEEENS5_IJNSA_ILi128EEENSA_ILi64EEENSA_ILi32EEEEEENS_12float_e4m3_tENS5_IJlSC_lEEESK_SL_NS4_8TiledMMAINS4_8MMA_AtomIJNS4_4SM904GMMA30MMA_64x64x32_F32E4M3E4M3_SS_TNILNSP_7ScaleInE1ELSR_1EEEEEENS4_6LayoutINS5_IJSB_SC_SC_EEENS5_IJSC_NSA_ILi0EEESW_EEEEENS5_IJNS4_10UnderscoreESZ_SZ_EEEEENS4_23SM90_TMA_LOAD_MULTICASTENS4_14ComposedLayoutINS4_7SwizzleILi1ELi4ELi3EEENS4_18smem_ptr_flag_bitsILi8EEENSU_INS5_IJNSA_ILi8EEESI_EEENS5_IJSI_SC_EEEEEEEvNS4_8identityES12_S1C_vS1D_EENS_8epilogue10collective6detail29Sm90TmaWarpSpecializedAdapterINS1G_15DefaultEpilogueISK_SL_SL_NS1F_6thread17LinearCombinationISK_Li1EffLNS1K_9ScaleType4KindE0ELNS_15FloatRoundStyleE2ESK_EENS1_15EpilogueDefaultEEEEEvvEEEEvNT_6ParamsE)
        /*0020*/ 	.word	0x00000000
.L_16:


//--------------------- .nv.compat                --------------------------
	.section	.nv.compat,"",@"SHT_CUDA_COMPAT_INFO"
	.align	4
        /*0000*/ 	.byte	0x02, 0x09, 0x01, 0x00, 0x02, 0x02, 0x04, 0x00, 0x02, 0x05, 0x05, 0x00, 0x03, 0x07, 0x01, 0x01
        /*0010*/ 	.byte	0x02, 0x03, 0x01, 0x00, 0x02, 0x06, 0x01, 0x00, 0x04, 0x0b, 0x08, 0x00, 0x00, 0x00, 0x00, 0x00
        /*0020*/ 	.byte	0x00, 0x00, 0x00, 0x00


//--------------------- .nv.info._ZN7cutlass13device_kernelINS_4gemm6kernel13GemmUniversalIN4cute5tupleIJiiiiEEENS1_10collective13CollectiveMmaINS1_37MainloopSm90TmaGmmaWarpSpecializedFP8ILi3ENS5_IJNS4_1CILi2EEESB_NSA_ILi1EEEEEENS1_35KernelTmaWarpSpecializedCooperativeEEENS5_IJNSA_ILi128EEENSA_ILi64EEENSA_ILi32EEEEEENS_12float_e4m3_tENS5_IJlSC_lEEESK_SL_NS4_8TiledMMAINS4_8MMA_AtomIJNS4_4SM904GMMA30MMA_64x64x32_F32E4M3E4M3_SS_TNILNSP_7ScaleInE1ELSR_1EEEEEENS4_6LayoutINS5_IJSB_SC_SC_EEENS5_IJSC_NSA_ILi0EEESW_EEEEENS5_IJNS4_10UnderscoreESZ_SZ_EEEEENS4_23SM90_TMA_LOAD_MULTICASTENS4_14ComposedLayoutINS4_7SwizzleILi1ELi4ELi3EEENS4_18smem_ptr_flag_bitsILi8EEENSU_INS5_IJNSA_ILi8EEESI_EEENS5_IJSI_SC_EEEEEEEvNS4_8identityES12_S1C_vS1D_EENS_8epilogue10collective6detail29Sm90TmaWarpSpecializedAdapterINS1G_15DefaultEpilogueISK_SL_SL_NS1F_6thread17LinearCombinationISK_Li1EffLNS1K_9ScaleType4KindE0ELNS_15FloatRoundStyleE2ESK_EENS1_15EpilogueDefaultEEEEEvvEEEEvNT_6ParamsE --------------------------
	.section	.nv.info._ZN7cutlass13device_kernelINS_4gemm6kernel13GemmUniversalIN4cute5tupleIJiiiiEEENS1_10collective13CollectiveMmaINS1_37MainloopSm90TmaGmmaWarpSpecializedFP8ILi3ENS5_IJNS4_1CILi2EEESB_NSA_ILi1EEEEEENS1_35KernelTmaWarpSpecializedCooperativeEEENS5_IJNSA_ILi128EEENSA_ILi64EEENSA_ILi32EEEEEENS_12float_e4m3_tENS5_IJlSC_lEEESK_SL_NS4_8TiledMMAINS4_8MMA_AtomIJNS4_4SM904GMMA30MMA_64x64x32_F32E4M3E4M3_SS_TNILNSP_7ScaleInE1ELSR_1EEEEEENS4_6LayoutINS5_IJSB_SC_SC_EEENS5_IJSC_NSA_ILi0EEESW_EEEEENS5_IJNS4_10UnderscoreESZ_SZ_EEEEENS4_23SM90_TMA_LOAD_MULTICASTENS4_14ComposedLayoutINS4_7SwizzleILi1ELi4ELi3EEENS4_18smem_ptr_flag_bitsILi8EEENSU_INS5_IJNSA_ILi8EEESI_EEENS5_IJSI_SC_EEEEEEEvNS4_8identityES12_S1C_vS1D_EENS_8epilogue10collective6detail29Sm90TmaWarpSpecializedAdapterINS1G_15DefaultEpilogueISK_SL_SL_NS1F_6thread17LinearCombinationISK_Li1EffLNS1K_9ScaleType4KindE0ELNS_15FloatRoundStyleE2ESK_EENS1_15EpilogueDefaultEEEEEvvEEEEvNT_6ParamsE,"",@"SHT_CUDA_INFO"
	.sectionflags	@""
	.align	4


	//----- nvinfo : EIATTR_CUDA_API_VERSION
	.align		4
        /*0000*/ 	.byte	0x04, 0x37
        /*0002*/ 	.short	(.L_18 - .L_17)
.L_17:
        /*0004*/ 	.word	0x00000082


	//----- nvinfo : EIATTR_KPARAM_INFO
	.align		4
.L_18:
        /*0008*/ 	.byte	0x04, 0x17
        /*000a*/ 	.short	(.L_20 - .L_19)
.L_19:
        /*000c*/ 	.word	0x00000000
        /*0010*/ 	.short	0x0000
        /*0012*/ 	.short	0x0070
        /*0014*/ 	.byte	0x00, 0xf0, 0x01, 0x10


	//----- nvinfo : EIATTR_SPARSE_MMA_MASK
	.align		4
.L_20:
        /*0018*/ 	.byte	0x03, 0x50
        /*001a*/ 	.short	0x0000


	//----- nvinfo : EIATTR_MAXREG_COUNT
	.align		4
        /*001c*/ 	.byte	0x03, 0x1b
        /*001e*/ 	.short	0x00a8


	//----- nvinfo : EIATTR_NUM_BARRIERS
	.align		4
        /*0020*/ 	.byte	0x02, 0x4c
        /*0022*/ 	.byte	0x01
	.zero		1


	//----- nvinfo : EIATTR_MERCURY_ISA_VERSION
	.align		4
        /*0024*/ 	.byte	0x03, 0x5f
        /*0026*/ 	.short	0x0101


	//----- nvinfo : EIATTR_INT_WARP_WIDE_INSTR_OFFSETS
	.align		4
        /*0028*/ 	.byte	0x04, 0x31
        /*002a*/ 	.short	(.L_22 - .L_21)


	//   ....[0]....
.L_21:
        /*002c*/ 	.word	0x00000450


	//   ....[1]....
        /*0030*/ 	.word	0x00000580


	//   ....[2]....
        /*0034*/ 	.word	0x00000660


	//----- nvinfo : EIATTR_COOP_GROUP_MASK_REGIDS
	.align		4
.L_22:
        /*0038*/ 	.byte	0x04, 0x29
        /*003a*/ 	.short	(.L_24 - .L_23)


	//   ....[0]....
.L_23:
        /*003c*/ 	.word	0xffffffff


	//   ....[1]....
        /*0040*/ 	.word	0xffffffff


	//   ....[2]....
        /*0044*/ 	.word	0xffffffff


	//   ....[3]....
        /*0048*/ 	.word	0xffffffff


	//   ....[4]....
        /*004c*/ 	.word	0xffffffff


	//   ....[5]....
        /*0050*/ 	.word	0xffffffff


	//----- nvinfo : EIATTR_COOP_GROUP_INSTR_OFFSETS
	.align		4
.L_24:
        /*0054*/ 	.byte	0x04, 0x28
        /*0056*/ 	.short	(.L_26 - .L_25)


	//   ....[0]....
.L_25:
        /*0058*/ 	.word	0x00000060


	//   ....[1]....
        /*005c*/ 	.word	0x00000070


	//   ....[2]....
        /*0060*/ 	.word	0x00000130


	//   ....[3]....
        /*0064*/ 	.word	0x000002b0


	//   ....[4]....
        /*0068*/ 	.word	0x000007d0


	//   ....[5]....
        /*006c*/ 	.word	0x00001240


	//----- nvinfo : EIATTR_REG_RECONFIG
	.align		4
.L_26:
        /*0070*/ 	.byte	0x01, 0x54
	.zero		2


	//----- nvinfo : EIATTR_MBARRIER_INSTR_OFFSETS
	.align		4
        /*0074*/ 	.byte	0x04, 0x39
        /*0076*/ 	.short	(.L_28 - .L_27)


	//   ....[0]....
.L_27:
        /*0078*/ 	.word	0x00000230
        /*007c*/ 	.word	0x000000ff
        /*0080*/ 	.word	0x00000000
        /*0084*/ 	.short	0x0100
        /*0086*/ 	.byte	0x08
	.zero		1


	//   ....[1]....
        /*0088*/ 	.word	0x00000240
        /*008c*/ 	.word	0x000000ff
        /*0090*/ 	.word	0x00000018
        /*0094*/ 	.short	0x0100
        /*0096*/ 	.byte	0x08
	.zero		1


	//   ....[2]....
        /*0098*/ 	.word	0x00000250
        /*009c*/ 	.word	0x000000ff
        /*00a0*/ 	.word	0x00000008
        /*00a4*/ 	.short	0x0100
        /*00a6*/ 	.byte	0x08
	.zero		1


	//   ....[3]....
        /*00a8*/ 	.word	0x00000260
        /*00ac*/ 	.word	0x000000ff
        /*00b0*/ 	.word	0x00000020
        /*00b4*/ 	.short	0x0100
        /*00b6*/ 	.byte	0x08
	.zero		1


	//   ....[4]....
        /*00b8*/ 	.word	0x00000270
        /*00bc*/ 	.word	0x000000ff
        /*00c0*/ 	.word	0x00000010
        /*00c4*/ 	.short	0x0100
        /*00c6*/ 	.byte	0x08
	.zero		1


	//   ....[5]....
        /*00c8*/ 	.word	0x00000280
        /*00cc*/ 	.word	0x000000ff
        /*00d0*/ 	.word	0x00000028
        /*00d4*/ 	.short	0x0100
        /*00d6*/ 	.byte	0x08
	.zero		1


	//   ....[6]....
        /*00d8*/ 	.word	0x000006e0
        /*00dc*/ 	.word	0x000000ff
        /*00e0*/ 	.word	0x00000040
        /*00e4*/ 	.short	0x0100
        /*00e6*/ 	.byte	0x06
	.zero		1


	//   ....[7]....
        /*00e8*/ 	.word	0x00000770
        /*00ec*/ 	.word	0x000000ff
        /*00f0*/ 	.word	0x00000048
        /*00f4*/ 	.short	0x0100
        /*00f6*/ 	.byte	0x06
	.zero		1


	//   ....[8]....
        /*00f8*/ 	.word	0x00001580
        /*00fc*/ 	.word	0x000000ff
        /*0100*/ 	.word	0x00000000
        /*0104*/ 	.short	0x010a
        /*0106*/ 	.byte	0x06
	.zero		1


	//   ....[9]....
        /*0108*/ 	.word	0x000015c0
        /*010c*/ 	.word	0x000000ff
        /*0110*/ 	.word	0x00000000
        /*0114*/ 	.short	0x010a
        /*0116*/ 	.byte	0x06
	.zero		1


	//   ....[10]....
        /*0118*/ 	.word	0x00001bb0
        /*011c*/ 	.word	0x000000ff
        /*0120*/ 	.word	0x00000000
        /*0124*/ 	.short	0x010a
        /*0126*/ 	.byte	0x0c
	.zero		1


	//   ....[11]....
        /*0128*/ 	.word	0x00001bf0
        /*012c*/ 	.word	0x000000ff
        /*0130*/ 	.word	0x00000000
        /*0134*/ 	.short	0x010a
        /*0136*/ 	.byte	0x0c
	.zero		1


	//   ....[12]....
        /*0138*/ 	.word	0x00001fd0
        /*013c*/ 	.word	0x0000000a
        /*0140*/ 	.word	0x00000000
        /*0144*/ 	.short	0x0101
        /*0146*/ 	.byte	0x3f
	.zero		1


	//   ....[13]....
        /*0148*/ 	.word	0x00002470
        /*014c*/ 	.word	0x00000008
        /*0150*/ 	.word	0x00000000
        /*0154*/ 	.short	0x0101
        /*0156*/ 	.byte	0x3f
	.zero		1


	//   ....[14]....
        /*0158*/ 	.word	0x00005e00
        /*015c*/ 	.word	0x00000014
        /*0160*/ 	.word	0x00000018
        /*0164*/ 	.short	0x010a
        /*0166*/ 	.byte	0x3f
	.zero		1


	//   ....[15]....
        /*0168*/ 	.word	0x000061a0
        /*016c*/ 	.word	0x00000008
        /*0170*/ 	.word	0x00000048
        /*0174*/ 	.short	0x0101
        /*0176*/ 	.byte	0x3f
	.zero		1


	//   ....[16]....
        /*0178*/ 	.word	0x000068c0
        /*017c*/ 	.word	0x00000004
        /*0180*/ 	.word	0x00000000
        /*0184*/ 	.short	0x010a
        /*0186*/ 	.byte	0x3f
	.zero		1


	//   ....[17]....
        /*0188*/ 	.word	0x00006940
        /*018c*/ 	.word	0x00000006
        /*0190*/ 	.word	0x00000000
        /*0194*/ 	.short	0x010a
        /*0196*/ 	.byte	0x3f
	.zero		1


	//   ....[18]....
        /*0198*/ 	.word	0x000069d0
        /*019c*/ 	.word	0x00000003
        /*01a0*/ 	.word	0x00000000
        /*01a4*/ 	.short	0x010a
        /*01a6*/ 	.byte	0x3f
	.zero		1


	//   ....[19]....
        /*01a8*/ 	.word	0x00006a40
        /*01ac*/ 	.word	0x00000009
        /*01b0*/ 	.word	0x00000000
        /*01b4*/ 	.short	0x010a
        /*01b6*/ 	.byte	0x3f
	.zero		1


	//   ....[20]....
        /*01b8*/ 	.word	0x00006aa0
        /*01bc*/ 	.word	0x0000000b
        /*01c0*/ 	.word	0x00000000
        /*01c4*/ 	.short	0x010a
        /*01c6*/ 	.byte	0x3f
	.zero		1


	//   ....[21]....
        /*01c8*/ 	.word	0x00006b70
        /*01cc*/ 	.word	0x00000014
        /*01d0*/ 	.word	0x00000018
        /*01d4*/ 	.short	0x010a
        /*01d6*/ 	.byte	0x3f
	.zero		1


	//   ....[22]....
        /*01d8*/ 	.word	0x00006c40
        /*01dc*/ 	.word	0x00000004
        /*01e0*/ 	.word	0x00000000
        /*01e4*/ 	.short	0x010a
        /*01e6*/ 	.byte	0x3f
	.zero		1


	//   ....[23]....
        /*01e8*/ 	.word	0x00006c90
        /*01ec*/ 	.word	0x00000006
        /*01f0*/ 	.word	0x00000000
        /*01f4*/ 	.short	0x010a
        /*01f6*/ 	.byte	0x3f
	.zero		1


	//----- nvinfo : EIATTR_NUM_MBARRIERS
	.align		4
.L_28:
        /*01f8*/ 	.byte	0x03, 0x38
        /*01fa*/ 	.short	0x0008


	//----- nvinfo : EIATTR_EXIT_INSTR_OFFSETS
	.align		4
        /*01fc*/ 	.byte	0x04, 0x1c
        /*01fe*/ 	.short	(.L_30 - .L_29)


	//   ....[0]....
.L_29:
        /*0200*/ 	.word	0x00000930


	//   ....[1]....
        /*0204*/ 	.word	0x00001110


	//   ....[2]....
        /*0208*/ 	.word	0x00005440


	//   ....[3]....
        /*020c*/ 	.word	0x000059a0


	//   ....[4]....
        /*0210*/ 	.word	0x00006a20


	//----- nvinfo : EIATTR_MAX_THREADS
	.align		4
.L_30:
        /*0214*/ 	.byte	0x04, 0x05
        /*0216*/ 	.short	(.L_32 - .L_31)
.L_31:
        /*0218*/ 	.word	0x00000180
        /*021c*/ 	.word	0x00000001
        /*0220*/ 	.word	0x00000001


	//----- nvinfo : EIATTR_CRS_STACK_SIZE
	.align		4
.L_32:
        /*0224*/ 	.byte	0x04, 0x1e
        /*0226*/ 	.short	(.L_34 - .L_33)
.L_33:
        /*0228*/ 	.word	0x00000000


	//----- nvinfo : EIATTR_CBANK_PARAM_SIZE
	.align		4
.L_34:
        /*022c*/ 	.byte	0x03, 0x19
        /*022e*/ 	.short	0x0470


	//----- nvinfo : EIATTR_PARAM_CBANK
	.align		4
        /*0230*/ 	.byte	0x04, 0x0a
        /*0232*/ 	.short	(.L_36 - .L_35)
	.align		4
.L_35:
        /*0234*/ 	.word	index@(.nv.constant0._ZN7cutlass13device_kernelINS_4gemm6kernel13GemmUniversalIN4cute5tupleIJiiiiEEENS1_10collective13CollectiveMmaINS1_37MainloopSm90TmaGmmaWarpSpecializedFP8ILi3ENS5_IJNS4_1CILi2EEESB_NSA_ILi1EEEEEENS1_35KernelTmaWarpSpecializedCooperativeEEENS5_IJNSA_ILi128EEENSA_ILi64EEENSA_ILi32EEEEEENS_12float_e4m3_tENS5_IJlSC_lEEESK_SL_NS4_8TiledMMAINS4_8MMA_AtomIJNS4_4SM904GMMA30MMA_64x64x32_F32E4M3E4M3_SS_TNILNSP_7ScaleInE1ELSR_1EEEEEENS4_6LayoutINS5_IJSB_SC_SC_EEENS5_IJSC_NSA_ILi0EEESW_EEEEENS5_IJNS4_10UnderscoreESZ_SZ_EEEEENS4_23SM90_TMA_LOAD_MULTICASTENS4_14ComposedLayoutINS4_7SwizzleILi1ELi4ELi3EEENS4_18smem_ptr_flag_bitsILi8EEENSU_INS5_IJNSA_ILi8EEESI_EEENS5_IJSI_SC_EEEEEEEvNS4_8identityES12_S1C_vS1D_EENS_8epilogue10collective6detail29Sm90TmaWarpSpecializedAdapterINS1G_15DefaultEpilogueISK_SL_SL_NS1F_6thread17LinearCombinationISK_Li1EffLNS1K_9ScaleType4KindE0ELNS_15FloatRoundStyleE2ESK_EENS1_15EpilogueDefaultEEEEEvvEEEEvNT_6ParamsE)
        /*0238*/ 	.short	0x0210
        /*023a*/ 	.short	0x0470


	//----- nvinfo : EIATTR_SW_WAR
	.align		4
.L_36:
        /*023c*/ 	.byte	0x04, 0x36
        /*023e*/ 	.short	(.L_38 - .L_37)
.L_37:
        /*0240*/ 	.word	0x00000008
.L_38:


//--------------------- .nv.callgraph             --------------------------
	.section	.nv.callgraph,"",@"SHT_CUDA_CALLGRAPH"
	.align	4
	.sectionentsize	8
	.align		4
        /*0000*/ 	.word	0x00000000
	.align		4
        /*0004*/ 	.word	0xffffffff
	.align		4
        /*0008*/ 	.word	0x00000000
	.align		4
        /*000c*/ 	.word	0xfffffffe
	.align		4
        /*0010*/ 	.word	0x00000000
	.align		4
        /*0014*/ 	.word	0xfffffffd
	.align		4
        /*0018*/ 	.word	0x00000000
	.align		4
        /*001c*/ 	.word	0xfffffffc


//--------------------- .nv.constant4             --------------------------
	.section	.nv.constant4,"a",@progbits
	.align	8
	.align		8
.nv.constant4:
        /*0000*/ 	.dword	_ZN39_INTERNAL_2d96acdf_4_k_cu_beba85d3_36934cuda3std3__45__cpo5beginE
	.align		8
        /*0008*/ 	.dword	_ZN39_INTERNAL_2d96acdf_4_k_cu_beba85d3_36934cuda3std3__45__cpo3endE
	.align		8
        /*0010*/ 	.dword	_ZN39_INTERNAL_2d96acdf_4_k_cu_beba85d3_36934cuda3std3__45__cpo6cbeginE
	.align		8
        /*0018*/ 	.dword	_ZN39_INTERNAL_2d96acdf_4_k_cu_beba85d3_36934cuda3std3__45__cpo4cendE
	.align		8
        /*0020*/ 	.dword	_ZN39_INTERNAL_2d96acdf_4_k_cu_beba85d3_36934cuda3std3__441_GLOBAL__N__2d96acdf_4_k_cu_beba85d3_36936ignoreE
	.align		8
        /*0028*/ 	.dword	_ZN39_INTERNAL_2d96acdf_4_k_cu_beba85d3_36934cuda3std3__419piecewise_constructE
	.align		8
        /*0030*/ 	.dword	_ZN39_INTERNAL_2d96acdf_4_k_cu_beba85d3_36934cuda3std3__48in_placeE
	.align		8
        /*0038*/ 	.dword	_ZN39_INTERNAL_2d96acdf_4_k_cu_beba85d3_36934cuda3std6ranges3__45__cpo4swapE
	.align		8
        /*0040*/ 	.dword	_ZN39_INTERNAL_2d96acdf_4_k_cu_beba85d3_36934cuda3std6ranges3__45__cpo9iter_moveE
	.align		8
        /*0048*/ 	.dword	_ZN39_INTERNAL_2d96acdf_4_k_cu_beba85d3_36934cute7productE
	.align		8
        /*0050*/ 	.dword	_ZN39_INTERNAL_2d96acdf_4_k_cu_beba85d3_36934cute1_E


//--------------------- .text._ZN7cutlass13device_kernelINS_4gemm6kernel13GemmUniversalIN4cute5tupleIJiiiiEEENS1_10collective13CollectiveMmaINS1_37MainloopSm90TmaGmmaWarpSpecializedFP8ILi3ENS5_IJNS4_1CILi2EEESB_NSA_ILi1EEEEEENS1_35KernelTmaWarpSpecializedCooperativeEEENS5_IJNSA_ILi128EEENSA_ILi64EEENSA_ILi32EEEEEENS_12float_e4m3_tENS5_IJlSC_lEEESK_SL_NS4_8TiledMMAINS4_8MMA_AtomIJNS4_4SM904GMMA30MMA_64x64x32_F32E4M3E4M3_SS_TNILNSP_7ScaleInE1ELSR_1EEEEEENS4_6LayoutINS5_IJSB_SC_SC_EEENS5_IJSC_NSA_ILi0EEESW_EEEEENS5_IJNS4_10UnderscoreESZ_SZ_EEEEENS4_23SM90_TMA_LOAD_MULTICASTENS4_14ComposedLayoutINS4_7SwizzleILi1ELi4ELi3EEENS4_18smem_ptr_flag_bitsILi8EEENSU_INS5_IJNSA_ILi8EEESI_EEENS5_IJSI_SC_EEEEEEEvNS4_8identityES12_S1C_vS1D_EENS_8epilogue10collective6detail29Sm90TmaWarpSpecializedAdapterINS1G_15DefaultEpilogueISK_SL_SL_NS1F_6thread17LinearCombinationISK_Li1EffLNS1K_9ScaleType4KindE0ELNS_15FloatRoundStyleE2ESK_EENS1_15EpilogueDefaultEEEEEvvEEEEvNT_6ParamsE --------------------------
	.section	.text._ZN7cutlass13device_kernelINS_4gemm6kernel13GemmUniversalIN4cute5tupleIJiiiiEEENS1_10collective13CollectiveMmaINS1_37MainloopSm90TmaGmmaWarpSpecializedFP8ILi3ENS5_IJNS4_1CILi2EEESB_NSA_ILi1EEEEEENS1_35KernelTmaWarpSpecializedCooperativeEEENS5_IJNSA_ILi128EEENSA_ILi64EEENSA_ILi32EEEEEENS_12float_e4m3_tENS5_IJlSC_lEEESK_SL_NS4_8TiledMMAINS4_8MMA_AtomIJNS4_4SM904GMMA30MMA_64x64x32_F32E4M3E4M3_SS_TNILNSP_7ScaleInE1ELSR_1EEEEEENS4_6LayoutINS5_IJSB_SC_SC_EEENS5_IJSC_NSA_ILi0EEESW_EEEEENS5_IJNS4_10UnderscoreESZ_SZ_EEEEENS4_23SM90_TMA_LOAD_MULTICASTENS4_14ComposedLayoutINS4_7SwizzleILi1ELi4ELi3EEENS4_18smem_ptr_flag_bitsILi8EEENSU_INS5_IJNSA_ILi8EEESI_EEENS5_IJSI_SC_EEEEEEEvNS4_8identityES12_S1C_vS1D_EENS_8epilogue10collective6detail29Sm90TmaWarpSpecializedAdapterINS1G_15DefaultEpilogueISK_SL_SL_NS1F_6thread17LinearCombinationISK_Li1EffLNS1K_9ScaleType4KindE0ELNS_15FloatRoundStyleE2ESK_EENS1_15EpilogueDefaultEEEEEvvEEEEvNT_6ParamsE,"ax",@progbits
	.align	128
.text._ZN7cutlass13device_kernelINS_4gemm6kernel13GemmUniversalIN4cute5tupleIJiiiiEEENS1_10collective13CollectiveMmaINS1_37MainloopSm90TmaGmmaWarpSpecializedFP8ILi3ENS5_IJNS4_1CILi2EEESB_NSA_ILi1EEEEEENS1_35KernelTmaWarpSpecializedCooperativeEEENS5_IJNSA_ILi128EEENSA_ILi64EEENSA_ILi32EEEEEENS_12float_e4m3_tENS5_IJlSC_lEEESK_SL_NS4_8TiledMMAINS4_8MMA_AtomIJNS4_4SM904GMMA30MMA_64x64x32_F32E4M3E4M3_SS_TNILNSP_7ScaleInE1ELSR_1EEEEEENS4_6LayoutINS5_IJSB_SC_SC_EEENS5_IJSC_NSA_ILi0EEESW_EEEEENS5_IJNS4_10UnderscoreESZ_SZ_EEEEENS4_23SM90_TMA_LOAD_MULTICASTENS4_14ComposedLayoutINS4_7SwizzleILi1ELi4ELi3EEENS4_18smem_ptr_flag_bitsILi8EEENSU_INS5_IJNSA_ILi8EEESI_EEENS5_IJSI_SC_EEEEEEEvNS4_8identityES12_S1C_vS1D_EENS_8epilogue10collective6detail29Sm90TmaWarpSpecializedAdapterINS1G_15DefaultEpilogueISK_SL_SL_NS1F_6thread17LinearCombinationISK_Li1EffLNS1K_9ScaleType4KindE0ELNS_15FloatRoundStyleE2ESK_EENS1_15EpilogueDefaultEEEEEvvEEEEvNT_6ParamsE:
        .type           _ZN7cutlass13device_kernelINS_4gemm6kernel13GemmUniversalIN4cute5tupleIJiiiiEEENS1_10collective13CollectiveMmaINS1_37MainloopSm90TmaGmmaWarpSpecializedFP8ILi3ENS5_IJNS4_1CILi2EEESB_NSA_ILi1EEEEEENS1_35KernelTmaWarpSpecializedCooperativeEEENS5_IJNSA_ILi128EEENSA_ILi64EEENSA_ILi32EEEEEENS_12float_e4m3_tENS5_IJlSC_lEEESK_SL_NS4_8TiledMMAINS4_8MMA_AtomIJNS4_4SM904GMMA30MMA_64x64x32_F32E4M3E4M3_SS_TNILNSP_7ScaleInE1ELSR_1EEEEEENS4_6LayoutINS5_IJSB_SC_SC_EEENS5_IJSC_NSA_ILi0EEESW_EEEEENS5_IJNS4_10UnderscoreESZ_SZ_EEEEENS4_23SM90_TMA_LOAD_MULTICASTENS4_14ComposedLayoutINS4_7SwizzleILi1ELi4ELi3EEENS4_18smem_ptr_flag_bitsILi8EEENSU_INS5_IJNSA_ILi8EEESI_EEENS5_IJSI_SC_EEEEEEEvNS4_8identityES12_S1C_vS1D_EENS_8epilogue10collective6detail29Sm90TmaWarpSpecializedAdapterINS1G_15DefaultEpilogueISK_SL_SL_NS1F_6thread17LinearCombinationISK_Li1EffLNS1K_9ScaleType4KindE0ELNS_15FloatRoundStyleE2ESK_EENS1_15EpilogueDefaultEEEEEvvEEEEvNT_6ParamsE,@function
        .size           _ZN7cutlass13device_kernelINS_4gemm6kernel13GemmUniversalIN4cute5tupleIJiiiiEEENS1_10collective13CollectiveMmaINS1_37MainloopSm90TmaGmmaWarpSpecializedFP8ILi3ENS5_IJNS4_1CILi2EEESB_NSA_ILi1EEEEEENS1_35KernelTmaWarpSpecializedCooperativeEEENS5_IJNSA_ILi128EEENSA_ILi64EEENSA_ILi32EEEEEENS_12float_e4m3_tENS5_IJlSC_lEEESK_SL_NS4_8TiledMMAINS4_8MMA_AtomIJNS4_4SM904GMMA30MMA_64x64x32_F32E4M3E4M3_SS_TNILNSP_7ScaleInE1ELSR_1EEEEEENS4_6LayoutINS5_IJSB_SC_SC_EEENS5_IJSC_NSA_ILi0EEESW_EEEEENS5_IJNS4_10UnderscoreESZ_SZ_EEEEENS4_23SM90_TMA_LOAD_MULTICASTENS4_14ComposedLayoutINS4_7SwizzleILi1ELi4ELi3EEENS4_18smem_ptr_flag_bitsILi8EEENSU_INS5_IJNSA_ILi8EEESI_EEENS5_IJSI_SC_EEEEEEEvNS4_8identityES12_S1C_vS1D_EENS_8epilogue10collective6detail29Sm90TmaWarpSpecializedAdapterINS1G_15DefaultEpilogueISK_SL_SL_NS1F_6thread17LinearCombinationISK_Li1EffLNS1K_9ScaleType4KindE0ELNS_15FloatRoundStyleE2ESK_EENS1_15EpilogueDefaultEEEEEvvEEEEvNT_6ParamsE,(.L_x_140 - _ZN7cutlass13device_kernelINS_4gemm6kernel13GemmUniversalIN4cute5tupleIJiiiiEEENS1_10collective13CollectiveMmaINS1_37MainloopSm90TmaGmmaWarpSpecializedFP8ILi3ENS5_IJNS4_1CILi2EEESB_NSA_ILi1EEEEEENS1_35KernelTmaWarpSpecializedCooperativeEEENS5_IJNSA_ILi128EEENSA_ILi64EEENSA_ILi32EEEEEENS_12float_e4m3_tENS5_IJlSC_lEEESK_SL_NS4_8TiledMMAINS4_8MMA_AtomIJNS4_4SM904GMMA30MMA_64x64x32_F32E4M3E4M3_SS_TNILNSP_7ScaleInE1ELSR_1EEEEEENS4_6LayoutINS5_IJSB_SC_SC_EEENS5_IJSC_NSA_ILi0EEESW_EEEEENS5_IJNS4_10UnderscoreESZ_SZ_EEEEENS4_23SM90_TMA_LOAD_MULTICASTENS4_14ComposedLayoutINS4_7SwizzleILi1ELi4ELi3EEENS4_18smem_ptr_flag_bitsILi8EEENSU_INS5_IJNSA_ILi8EEESI_EEENS5_IJSI_SC_EEEEEEEvNS4_8identityES12_S1C_vS1D_EENS_8epilogue10collective6detail29Sm90TmaWarpSpecializedAdapterINS1G_15DefaultEpilogueISK_SL_SL_NS1F_6thread17LinearCombinationISK_Li1EffLNS1K_9ScaleType4KindE0ELNS_15FloatRoundStyleE2ESK_EENS1_15EpilogueDefaultEEEEEvvEEEEvNT_6ParamsE)
        .other          _ZN7cutlass13device_kernelINS_4gemm6kernel13GemmUniversalIN4cute5tupleIJiiiiEEENS1_10collective13CollectiveMmaINS1_37MainloopSm90TmaGmmaWarpSpecializedFP8ILi3ENS5_IJNS4_1CILi2EEESB_NSA_ILi1EEEEEENS1_35KernelTmaWarpSpecializedCooperativeEEENS5_IJNSA_ILi128EEENSA_ILi64EEENSA_ILi32EEEEEENS_12float_e4m3_tENS5_IJlSC_lEEESK_SL_NS4_8TiledMMAINS4_8MMA_AtomIJNS4_4SM904GMMA30MMA_64x64x32_F32E4M3E4M3_SS_TNILNSP_7ScaleInE1ELSR_1EEEEEENS4_6LayoutINS5_IJSB_SC_SC_EEENS5_IJSC_NSA_ILi0EEESW_EEEEENS5_IJNS4_10UnderscoreESZ_SZ_EEEEENS4_23SM90_TMA_LOAD_MULTICASTENS4_14ComposedLayoutINS4_7SwizzleILi1ELi4ELi3EEENS4_18smem_ptr_flag_bitsILi8EEENSU_INS5_IJNSA_ILi8EEESI_EEENS5_IJSI_SC_EEEEEEEvNS4_8identityES12_S1C_vS1D_EENS_8epilogue10collective6detail29Sm90TmaWarpSpecializedAdapterINS1G_15DefaultEpilogueISK_SL_SL_NS1F_6thread17LinearCombinationISK_Li1EffLNS1K_9ScaleType4KindE0ELNS_15FloatRoundStyleE2ESK_EENS1_15EpilogueDefaultEEEEEvvEEEEvNT_6ParamsE,@"STO_CUDA_ENTRY STV_DEFAULT"
_ZN7cutlass13device_kernelINS_4gemm6kernel13GemmUniversalIN4cute5tupleIJiiiiEEENS1_10collective13CollectiveMmaINS1_37MainloopSm90TmaGmmaWarpSpecializedFP8ILi3ENS5_IJNS4_1CILi2EEESB_NSA_ILi1EEEEEENS1_35KernelTmaWarpSpecializedCooperativeEEENS5_IJNSA_ILi128EEENSA_ILi64EEENSA_ILi32EEEEEENS_12float_e4m3_tENS5_IJlSC_lEEESK_SL_NS4_8TiledMMAINS4_8MMA_AtomIJNS4_4SM904GMMA30MMA_64x64x32_F32E4M3E4M3_SS_TNILNSP_7ScaleInE1ELSR_1EEEEEENS4_6LayoutINS5_IJSB_SC_SC_EEENS5_IJSC_NSA_ILi0EEESW_EEEEENS5_IJNS4_10UnderscoreESZ_SZ_EEEEENS4_23SM90_TMA_LOAD_MULTICASTENS4_14ComposedLayoutINS4_7SwizzleILi1ELi4ELi3EEENS4_18smem_ptr_flag_bitsILi8EEENSU_INS5_IJNSA_ILi8EEESI_EEENS5_IJSI_SC_EEEEEEEvNS4_8identityES12_S1C_vS1D_EENS_8epilogue10collective6detail29Sm90TmaWarpSpecializedAdapterINS1G_15DefaultEpilogueISK_SL_SL_NS1F_6thread17LinearCombinationISK_Li1EffLNS1K_9ScaleType4KindE0ELNS_15FloatRoundStyleE2ESK_EENS1_15EpilogueDefaultEEEEEvvEEEEvNT_6ParamsE:
[----:B------:R-:W-:Y:S01]  /*0000*/  LDC R1, c[0x0][0x28] ;  /* 0x00000a00ff017b82 */ /* 0x000fe20000000800 */
[----:B------:R-:W0:Y:S01]  /*0010*/  S2R R0, SR_TID.X ;  /* 0x0000000000007919 */ /* 0x000e220000002100 */
[----:B------:R-:W-:Y:S01]  /*0020*/  ELECT P0, URZ, PT ;  /* 0x00000000003f782f */ /* 0x000fe20003800000 */
[----:B------:R-:W-:Y:S01]  /*0030*/  BSSY B0, `(.L_x_0) ;  /* 0x000000f000007945 */ /* 0x000fe20003800000 */
[--C-:B0-----:R-:W-:Y:S02]  /*0040*/  SHF.R.U32.HI R2, RZ, 0x5, R0.reuse ;  /* 0x00000005ff027819 */ /* 0x101fe40000011600 */
[----:B------:R-:W-:-:S03]  /*0050*/  SHF.R.U32.HI R3, RZ, 0x7, R0 ;  /* 0x00000007ff037819 */ /* 0x000fc60000011600 */
[----:B------:R-:W0:Y:S04]  /*0060*/  SHFL.IDX PT, R7, R2, RZ, 0x1f ;  /* 0x00001fff02077589 */ /* 0x000e2800000e0000 */
[----:B------:R1:W2:Y:S01]  /*0070*/  SHFL.IDX PT, R4, R3, RZ, 0x1f ;  /* 0x00001fff03047589 */ /* 0x0002a200000e0000 */
[----:B0-----:R-:W-:-:S13]  /*0080*/  ISETP.NE.OR P0, PT, R7, RZ, !P0 ;  /* 0x000000ff0700720c */ /* 0x001fda0004705670 */
[----:B-12---:R-:W-:Y:S05]  /*0090*/  @P0 BRA `(.L_x_1) ;  /* 0x0000000000200947 */ /* 0x006fea0003800000 */
[----:B------:R-:W-:Y:S02]  /*00a0*/  ULDC.64 UR4, c[0x0][0x198] ;  /* 0x0000660000047ab9 */ /* 0x000fe40000000a00 */
[----:B------:R-:W-:Y:S02]  /*00b0*/  UIADD3 UR6, UP0, UR4, 0xf0, URZ ;  /* 0x000000f004067890 */ /* 0x000fe4000ff1e03f */
[----:B------:R-:W-:Y:S02]  /*00c0*/  UIADD3 UR4, UP1, UR4, 0x1f0, URZ ;  /* 0x000001f004047890 */ /* 0x000fe4000ff3e03f */
[----:B------:R-:W-:Y:S02]  /*00d0*/  UIADD3.X UR7, URZ, UR5, URZ, UP0, !UPT ;  /* 0x000000053f077290 */ /* 0x000fe400087fe43f */
[----:B------:R-:W-:-:S07]  /*00e0*/  UIADD3.X UR5, URZ, UR5, URZ, UP1, !UPT ;  /* 0x000000053f057290 */ /* 0x000fce0008ffe43f */
[----:B------:R0:W-:Y:S02]  /*00f0*/  UTMACCTL.PF [UR6] ;  /* 0x00000000060079b9 */ /* 0x0001e40008040000 */
[----:B------:R0:W-:Y:S02]  /*0100*/  UTMACCTL.PF [UR4] ;  /* 0x00000000040079b9 */ /* 0x0001e40008040000 */
[----:B0-----:R-:W-:Y:S01]  /*0110*/  NOP ;  /* 0x0000000000007918 */ /* 0x001fe20000000000 */
.L_x_1:
[----:B------:R-:W-:Y:S05]  /*0120*/  BSYNC B0 ;  /* 0x0000000000007941 */ /* 0x000fea0003800000 */
.L_x_0:
[----:B------:R-:W0:Y:S02]  /*0130*/  SHFL.IDX PT, R3, R2, RZ, 0x1f ;  /* 0x00001fff02037589 */ /* 0x000e2400000e0000 */
[----:B0-----:R-:W-:-:S13]  /*0140*/  ISETP.NE.AND P0, PT, R3, RZ, PT ;  /* 0x000000ff0300720c */ /* 0x001fda0003f05270 */
[----:B------:R-:W-:Y:S05]  /*0150*/  @P0 BRA `(.L_x_2) ;  /* 0x0000000000500947 */ /* 0x000fea0003800000 */
[----:B------:R-:W0:Y:S01]  /*0160*/  S2UR UR8, SR_CgaCtaId ;  /* 0x00000000000879c3 */ /* 0x000e220000008800 */
[----:B------:R-:W-:Y:S01]  /*0170*/  UMOV UR4, 0x400 ;  /* 0x0000040000047882 */ /* 0x000fe20000000000 */
[----:B------:R-:W-:Y:S01]  /*0180*/  UMOV UR5, 0x1 ;  /* 0x0000000100057882 */ /* 0x000fe20000000000 */
[----:B------:R-:W-:Y:S01]  /*0190*/  UMOV UR6, 0x6 ;  /* 0x0000000600067882 */ /* 0x000fe20000000000 */
[----:B------:R-:W-:Y:S01]  /*01a0*/  ELECT P0, URZ, PT ;  /* 0x00000000003f782f */ /* 0x000fe20003800000 */
[----:B------:R-:W-:-:S04]  /*01b0*/  UIADD3 UR6, -UR6, 0x100000, URZ ;  /* 0x0010000006067890 */ /* 0x000fc8000fffe13f */
[----:B------:R-:W-:Y:S02]  /*01c0*/  USHF.L.U32 UR7, UR6, 0xb, URZ ;  /* 0x0000000b06077899 */ /* 0x000fe4000800063f */
[----:B------:R-:W-:Y:S02]  /*01d0*/  USHF.L.U32 UR6, UR6, 0x1, URZ ;  /* 0x0000000106067899 */ /* 0x000fe4000800063f */
[----:B0-----:R-:W-:Y:S02]  /*01e0*/  ULEA UR8, UR8, UR4, 0x18 ;  /* 0x0000000408087291 */ /* 0x001fe4000f8ec03f */
[----:B------:R-:W-:-:S04]  /*01f0*/  UIADD3 UR4, -UR5, 0x100000, URZ ;  /* 0x0010000005047890 */ /* 0x000fc8000fffe13f */
[----:B------:R-:W-:Y:S02]  /*0200*/  USHF.L.U32 UR5, UR4, 0xb, URZ ;  /* 0x0000000b04057899 */ /* 0x000fe4000800063f */
[----:B------:R-:W-:Y:S01]  /*0210*/  USHF.L.U32 UR4, UR4, 0x1, URZ ;  /* 0x0000000104047899 */ /* 0x000fe2000800063f */
[----:B------:R-:W0:Y:S11]  /*0220*/  FENCE.VIEW.ASYNC.S ;  /* 0x00000000000073c6 */ /* 0x000e360000000000 */
[----:B0-----:R0:W1:Y:S01]  /*0230*/  SYNCS.EXCH.64 URZ, [UR8], UR4 ;  /* 0x00000004083f75b2 */ /* 0x0010620008000100 */
[----:B------:R0:W2:Y:S01]  /*0240*/  SYNCS.EXCH.64 URZ, [UR8+0x18], UR6 ;  /* 0x00001806083f75b2 */ /* 0x0000a20008000100 */
[----:B------:R0:W3:Y:S01]  /*0250*/  SYNCS.EXCH.64 URZ, [UR8+0x8], UR4 ;  /* 0x00000804083f75b2 */ /* 0x0000e20008000100 */
[----:B------:R0:W4:Y:S01]  /*0260*/  SYNCS.EXCH.64 URZ, [UR8+0x20], UR6 ;  /* 0x00002006083f75b2 */ /* 0x0001220008000100 */
[----:B------:R0:W0:Y:S01]  /*0270*/  SYNCS.EXCH.64 URZ, [UR8+0x10], UR4 ;  /* 0x00001004083f75b2 */ /* 0x0000220008000100 */
[----:B------:R0:W0:Y:S01]  /*0280*/  SYNCS.EXCH.64 URZ, [UR8+0x28], UR6 ;  /* 0x00002806083f75b2 */ /* 0x0000220008000100 */
[----:B------:R-:W-:Y:S01]  /*0290*/  NOP ;  /* 0x0000000000007918 */ /* 0x000fe20000000000 */
.L_x_2:
[----:B------:R-:W-:Y:S01]  /*02a0*/  SHF.R.S32.HI R5, RZ, 0x1f, R0 ;  /* 0x0000001fff057819 */ /* 0x000fe20000011400 */
[----:B------:R-:W5:Y:S01]  /*02b0*/  SHFL.IDX PT, R2, R2, RZ, 0x1f ;  /* 0x00001fff02027589 */ /* 0x000f6200000e0000 */
[----:B0-----:R-:W0:Y:S01]  /*02c0*/  S2UR UR8, SR_CTAID.X ;  /* 0x00000000000879c3 */ /* 0x001e220000002500 */
[----:B------:R-:W-:Y:S02]  /*02d0*/  ELECT P0, URZ, PT ;  /* 0x00000000003f782f */ /* 0x000fe40003800000 */
[----:B------:R-:W-:Y:S01]  /*02e0*/  LEA.HI R5, R5, R0, RZ, 0x7 ;  /* 0x0000000005057211 */ /* 0x000fe200078f38ff */
[----:B------:R-:W1:Y:S01]  /*02f0*/  S2R R8, SR_CTAID.Y ;  /* 0x0000000000087919 */ /* 0x000e620000002600 */
[----:B------:R-:W-:Y:S01]  /*0300*/  ULDC UR4, c[0x0][0x150] ;  /* 0x0000540000047ab9 */ /* 0x000fe20000000800 */
[----:B------:R-:W-:Y:S01]  /*0310*/  VIADD R16, R4, 0xffffffff ;  /* 0xffffffff04107836 */ /* 0x000fe20000000000 */
[----:B------:R-:W-:Y:S01]  /*0320*/  LOP3.LUT R5, R5, 0xffffff80, RZ, 0xc0, !PT ;  /* 0xffffff8005057812 */ /* 0x000fe200078ec0ff */
[----:B------:R-:W-:Y:S01]  /*0330*/  NOP ;  /* 0x0000000000007918 */ /* 0x000fe20000000000 */
[----:B------:R-:W2:Y:S01]  /*0340*/  LDC R12, c[0x0][0x144] ;  /* 0x00005100ff0c7b82 */ /* 0x000ea20000000800 */
[----:B------:R-:W-:Y:S01]  /*0350*/  NOP ;  /* 0x0000000000007918 */ /* 0x000fe20000000000 */
[----:B------:R-:W-:Y:S01]  /*0360*/  ISETP.GE.U32.AND P6, PT, R16, 0x2, PT ;  /* 0x000000021000780c */ /* 0x000fe20003fc6070 */
[----:B------:R-:W-:Y:S01]  /*0370*/  IMAD.IADD R5, R0, 0x1, -R5 ;  /* 0x0000000100057824 */ /* 0x000fe200078e0a05 */
[----:B------:R-:W-:-:S04]  /*0380*/  ISETP.NE.AND P3, PT, R4, RZ, PT ;  /* 0x000000ff0400720c */ /* 0x000fc80003f65270 */
[----:B------:R-:W-:Y:S01]  /*0390*/  SHF.R.S32.HI R6, RZ, 0x1f, R5 ;  /* 0x0000001fff067819 */ /* 0x000fe20000011405 */
[----:B------:R-:W3:Y:S03]  /*03a0*/  LDC R14, c[0x0][0x140] ;  /* 0x00005000ff0e7b82 */ /* 0x000ee60000000800 */
[----:B------:R-:W-:Y:S02]  /*03b0*/  LEA.HI R6, R6, R5, RZ, 0x3 ;  /* 0x0000000506067211 */ /* 0x000fe400078f18ff */
[----:B-----5:R-:W-:Y:S02]  /*03c0*/  ISETP.NE.OR P0, PT, R2, RZ, !P0 ;  /* 0x000000ff0200720c */ /* 0x020fe40004705670 */
[--C-:B------:R-:W-:Y:S02]  /*03d0*/  SHF.R.S32.HI R2, RZ, 0x3, R6.reuse ;  /* 0x00000003ff027819 */ /* 0x100fe40000011406 */
[----:B------:R-:W-:-:S02]  /*03e0*/  SHF.R.S32.HI R11, RZ, 0x1f, R6 ;  /* 0x0000001fff0b7819 */ /* 0x000fc40000011406 */
[----:B------:R-:W-:Y:S02]  /*03f0*/  SHF.R.S32.HI R6, RZ, 0x1f, R3 ;  /* 0x0000001fff067819 */ /* 0x000fe40000011403 */
[----:B0-----:R-:W-:Y:S02]  /*0400*/  I2FP.F32.U32 R10, UR8 ;  /* 0x00000008000a7c45 */ /* 0x001fe40008201000 */
[----:B------:R-:W-:Y:S02]  /*0410*/  LEA.HI R11, R11, R2, RZ, 0x2 ;  /* 0x000000020b0b7211 */ /* 0x000fe400078f10ff */
[----:B------:R-:W-:Y:S01]  /*0420*/  LEA.HI R6, R6, R3, RZ, 0x2 ;  /* 0x0000000306067211 */ /* 0x000fe200078f10ff */
[----:B------:R-:W-:Y:S01]  /*0430*/  FMUL R10, R10, UR4 ;  /* 0x000000040a0a7c20 */ /* 0x000fe20008400000 */
[----:B------:R-:W-:Y:S01]  /*0440*/  LOP3.LUT R11, R11, 0xfffffffc, RZ, 0xc0, !PT ;  /* 0xfffffffc0b0b7812 */ /* 0x000fe200078ec0ff */
[----:B------:R-:W-:Y:S01]  /*0450*/  VOTEU.ALL UP0, P0 ;  /* 0x00000000003f7886 */ /* 0x000fe20000000000 */
[----:B------:R-:W-:Y:S01]  /*0460*/  LOP3.LUT R6, R6, 0x3ffffffc, RZ, 0xc0, !PT ;  /* 0x3ffffffc06067812 */ /* 0x000fe200078ec0ff */
[----:B------:R-:W-:Y:S01]  /*0470*/  ULDC UR4, c[0x0][0x154] ;  /* 0x0000550000047ab9 */ /* 0x000fe20000000800 */
[----:B-1----:R-:W-:Y:S01]  /*0480*/  I2FP.F32.U32 R13, R8 ;  /* 0x00000008000d7245 */ /* 0x002fe20000201000 */
[----:B------:R-:W0:Y:S01]  /*0490*/  F2I.U32.TRUNC.NTZ R10, R10 ;  /* 0x0000000a000a7305 */ /* 0x000e22000020f000 */
[----:B------:R-:W-:Y:S01]  /*04a0*/  IMAD.IADD R11, R2, 0x1, -R11 ;  /* 0x00000001020b7824 */ /* 0x000fe200078e0a0b */
[----:B------:R-:W1:Y:S01]  /*04b0*/  @!UP0 S2UR UR7, SR_CgaCtaId ;  /* 0x00000000000789c3 */ /* 0x000e620000008800 */
[----:B------:R-:W-:-:S02]  /*04c0*/  IMAD.IADD R6, R3, 0x1, -R6 ;  /* 0x0000000103067824 */ /* 0x000fc400078e0a06 */
[----:B------:R-:W-:Y:S01]  /*04d0*/  FMUL R13, R13, UR4 ;  /* 0x000000040d0d7c20 */ /* 0x000fe20008400000 */
[----:B------:R-:W-:Y:S01]  /*04e0*/  UMOV UR4, 0x20 ;  /* 0x0000002000047882 */ /* 0x000fe20000000000 */
[----:B------:R-:W-:Y:S01]  /*04f0*/  @!UP0 UMOV UR6, 0x400 ;  /* 0x0000040000068882 */ /* 0x000fe20000000000 */
[----:B------:R-:W-:Y:S01]  /*0500*/  IMAD R6, R6, 0x4, R11 ;  /* 0x0000000406067824 */ /* 0x000fe200078e020b */
[----:B------:R-:W-:-:S04]  /*0510*/  @!UP0 UIADD3 UR4, -UR4, 0x100000, URZ ;  /* 0x0010000004048890 */ /* 0x000fc8000fffe13f */
[----:B------:R-:W-:Y:S02]  /*0520*/  @!UP0 USHF.L.U32 UR5, UR4, 0xb, URZ ;  /* 0x0000000b04058899 */ /* 0x000fe4000800063f */
[----:B------:R-:W-:Y:S01]  /*0530*/  @!UP0 USHF.L.U32 UR4, UR4, 0x1, URZ ;  /* 0x0000000104048899 */ /* 0x000fe2000800063f */
[----:B---3--:R-:W-:Y:S01]  /*0540*/  ISETP.EQ.U32.AND P2, PT, R14, 0x1, PT ;  /* 0x000000010e00780c */ /* 0x008fe20003f42070 */
[----:B------:R-:W3:Y:S01]  /*0550*/  LDC R11, c[0x0][0x148] ;  /* 0x00005200ff0b7b82 */ /* 0x000ee20000000800 */
[----:B------:R-:W5:Y:S01]  /*0560*/  F2I.U32.TRUNC.NTZ R13, R13 ;  /* 0x0000000d000d7305 */ /* 0x000f62000020f000 */
[----:B------:R-:W-:Y:S01]  /*0570*/  LEA.HI R2, R6, R6, RZ, 0x1 ;  /* 0x0000000606027211 */ /* 0x000fe200078f08ff */
[----:B------:R-:W-:Y:S01]  /*0580*/  VOTEU.ALL UP1, P0 ;  /* 0x00000000003f7886 */ /* 0x000fe20000020000 */
[----:B0-----:R-:W-:Y:S02]  /*0590*/  IMAD.MOV R15, RZ, RZ, -R10 ;  /* 0x000000ffff0f7224 */ /* 0x001fe400078e0a0a */
[----:B------:R-:W-:-:S02]  /*05a0*/  LOP3.LUT R3, R2, 0xfffffffe, RZ, 0xc0, !PT ;  /* 0xfffffffe02037812 */ /* 0x000fc400078ec0ff */
[----:B------:R-:W-:Y:S01]  /*05b0*/  SHF.R.S32.HI R2, RZ, 0x1f, R7 ;  /* 0x0000001fff027819 */ /* 0x000fe20000011407 */
[----:B--2---:R-:W-:Y:S02]  /*05c0*/  IMAD R10, R12, R15, UR8 ;  /* 0x000000080c0a7e24 */ /* 0x004fe4000f8e020f */
[----:B------:R-:W-:Y:S01]  /*05d0*/  IMAD.IADD R3, R6, 0x1, -R3 ;  /* 0x0000000106037824 */ /* 0x000fe200078e0a03 */
[----:B------:R-:W-:-:S04]  /*05e0*/  LEA.HI R2, R2, R7, RZ, 0x2 ;  /* 0x0000000702027211 */ /* 0x000fc800078f10ff */
[----:B------:R-:W-:Y:S01]  /*05f0*/  ISETP.NE.AND P4, PT, R3, R10, PT ;  /* 0x0000000a0300720c */ /* 0x000fe20003f85270 */
[----:B------:R-:W-:Y:S01]  /*0600*/  IMAD.SHL.U32 R3, R6, 0x4, RZ ;  /* 0x0000000406037824 */ /* 0x000fe200078e00ff */
[----:B------:R-:W-:Y:S01]  /*0610*/  LOP3.LUT R2, R2, 0xfffffffc, RZ, 0xc0, !PT ;  /* 0xfffffffc02027812 */ /* 0x000fe200078ec0ff */
[----:B-----5:R-:W-:Y:S01]  /*0620*/  IMAD.MOV R20, RZ, RZ, -R13 ;  /* 0x000000ffff147224 */ /* 0x020fe200078e0a0d */
[----:B-1----:R-:W-:Y:S02]  /*0630*/  @!UP0 ULEA UR6, UR7, UR6, 0x18 ;  /* 0x0000000607068291 */ /* 0x002fe4000f8ec03f */
[----:B------:R-:W-:Y:S01]  /*0640*/  LOP3.LUT R3, R6, 0xc, R3, 0x78, !PT ;  /* 0x0000000c06037812 */ /* 0x000fe200078e7803 */
[----:B------:R-:W-:Y:S01]  /*0650*/  IMAD.IADD R7, R7, 0x1, -R2 ;  /* 0x0000000107077824 */ /* 0x000fe200078e0a02 */
[----:B------:R-:W-:Y:S01]  /*0660*/  VOTEU.ALL UP0, P0 ;  /* 0x00000000003f7886 */ /* 0x000fe20000000000 */
[----:B---3--:R-:W-:Y:S01]  /*0670*/  IMAD R13, R11, R20, R8 ;  /* 0x000000140b0d7224 */ /* 0x008fe200078e0208 */
[----:B------:R-:W-:Y:S01]  /*0680*/  LOP3.LUT P0, RZ, R5, 0x7, RZ, 0xc0, !PT ;  /* 0x0000000705ff7812 */ /* 0x000fe2000780c0ff */
[----:B------:R-:W-:Y:S01]  /*0690*/  IMAD.MOV.U32 R6, RZ, RZ, 0x1 ;  /* 0x00000001ff067424 */ /* 0x000fe200078e00ff */
[----:B------:R-:W-:-:S02]  /*06a0*/  ISETP.NE.AND P1, PT, R7, 0x3, PT ;  /* 0x000000030700780c */ /* 0x000fc40003f25270 */
[----:B------:R-:W-:Y:S02]  /*06b0*/  @P4 LEA.HI R2, R3, R3, RZ, 0x1 ;  /* 0x0000000303024211 */ /* 0x000fe400078f08ff */
[----:B------:R-:W-:Y:S01]  /*06c0*/  ISETP.EQ.OR P1, PT, R7, RZ, !P1 ;  /* 0x000000ff0700720c */ /* 0x000fe20004f22670 */
[----:B------:R-:W0:Y:S02]  /*06d0*/  FENCE.VIEW.ASYNC.S ;  /* 0x00000000000073c6 */ /* 0x000e240000000000 */
[----:B0-----:R0:W1:Y:S01]  /*06e0*/  @!UP0 SYNCS.EXCH.64 URZ, [UR6+0x40], UR4 ;  /* 0x00004004063f85b2 */ /* 0x0010620008000100 */
[----:B------:R-:W-:Y:S02]  /*06f0*/  @P4 SHF.R.S32.HI R2, RZ, 0x1, R2 ;  /* 0x00000001ff024819 */ /* 0x000fe40000011402 */
[----:B------:R-:W-:Y:S02]  /*0700*/  ISETP.LT.U32.AND P0, PT, R3, 0x4, !P0 ;  /* 0x000000040300780c */ /* 0x000fe40004701070 */
[----:B------:R-:W-:-:S02]  /*0710*/  @P4 ISETP.NE.AND P5, PT, R2, R13, PT ;  /* 0x0000000d0200420c */ /* 0x000fc40003fa5270 */
[----:B------:R-:W-:Y:S02]  /*0720*/  ISETP.EQ.AND P1, PT, R4, RZ, P1 ;  /* 0x000000ff0400720c */ /* 0x000fe40000f22270 */
[----:B------:R-:W-:Y:S02]  /*0730*/  SEL R5, RZ, 0x1, !P0 ;  /* 0x00000001ff057807 */ /* 0x000fe40004000000 */
[----:B------:R-:W-:Y:S02]  /*0740*/  @P4 SEL R6, RZ, 0x1, P5 ;  /* 0x00000001ff064807 */ /* 0x000fe40002800000 */
[----:B------:R-:W-:Y:S02]  /*0750*/  SEL R2, RZ, 0x1, !P1 ;  /* 0x00000001ff027807 */ /* 0x000fe40004800000 */
[----:B------:R-:W-:Y:S01]  /*0760*/  LOP3.LUT R6, R6, R5, RZ, 0xc0, !PT ;  /* 0x0000000506067212 */ /* 0x000fe200078ec0ff */
[----:B------:R0:W2:Y:S01]  /*0770*/  @!UP1 SYNCS.EXCH.64 URZ, [UR6+0x48], UR4 ;  /* 0x00004804063f95b2 */ /* 0x0000a20008000100 */
[----:B------:R-:W-:Y:S01]  /*0780*/  SEL R2, R2, 0x2, P6 ;  /* 0x0000000202027807 */ /* 0x000fe20003000000 */
[----:B------:R-:W-:Y:S01]  /*0790*/  NOP ;  /* 0x0000000000007918 */ /* 0x000fe20000000000 */
[----:B------:R-:W-:Y:S05]  /*07a0*/  @!P2 BRA `(.L_x_3) ;  /* 0x000000000008a947 */ /* 0x000fea0003800000 */
[----:B-12-4-:R-:W-:Y:S01]  /*07b0*/  UCGABAR_ARV ;  /* 0x00000000000079c7 */ /* 0x016fe20008000000 */
[----:B------:R-:W-:Y:S05]  /*07c0*/  BRA `(.L_x_4) ;  /* 0x0000000000047947 */ /* 0x000fea0003800000 */
.L_x_3:
[----:B-12-4-:R-:W-:Y:S01]  /*07d0*/  NOP ;  /* 0x0000000000007918 */ /* 0x016fe20000000000 */
.L_x_4:
[----:B------:R-:W1:Y:S01]  /*07e0*/  LDC R4, c[0x0][0x65c] ;  /* 0x00019700ff047b82 */ /* 0x000e620000000800 */
[----:B------:R-:W-:Y:S01]  /*07f0*/  IMAD.MOV.U32 R5, RZ, RZ, RZ ;  /* 0x000000ffff057224 */ /* 0x000fe200078e00ff */
[----:B-1----:R-:W-:Y:S01]  /*0800*/  ISETP.NE.AND P4, PT, R4, 0x1, PT ;  /* 0x000000010400780c */ /* 0x002fe20003f85270 */
[----:B------:R-:W-:-:S12]  /*0810*/  IMAD.U32 R4, RZ, RZ, UR8 ;  /* 0x00000008ff047e24 */ /* 0x000fd8000f8e00ff */
[----:B------:R-:W1:Y:S01]  /*0820*/  @P4 LDC R15, c[0x0][0x10] ;  /* 0x00000400ff0f4b82 */ /* 0x000e620000000800 */
[----:B------:R-:W-:Y:S02]  /*0830*/  @P4 IMAD.MOV.U32 R9, RZ, RZ, RZ ;  /* 0x000000ffff094224 */ /* 0x000fe400078e00ff */
[----:B------:R-:W-:-:S05]  /*0840*/  @P4 IMAD.MOV.U32 R17, RZ, RZ, RZ ;  /* 0x000000ffff114224 */ /* 0x000fca00078e00ff */
[----:B------:R-:W2:Y:S01]  /*0850*/  @!P4 LDC R13, c[0x0][0xc] ;  /* 0x00000300ff0dcb82 */ /* 0x000ea20000000800 */
[----:B-1----:R-:W-:-:S04]  /*0860*/  @P4 IMAD.WIDE.U32 R14, R15, UR8, R8 ;  /* 0x000000080f0e4c25 */ /* 0x002fc8000f8e0008 */
[----:B--2---:R-:W-:-:S04]  /*0870*/  @!P4 IMAD.WIDE.U32 R12, R8, R13, R4 ;  /* 0x0000000d080cc225 */ /* 0x004fc800078e0004 */
[----:B------:R-:W-:Y:S02]  /*0880*/  @P4 IMAD.MOV.U32 R4, RZ, RZ, R14 ;  /* 0x000000ffff044224 */ /* 0x000fe400078e000e */
[----:B------:R-:W-:Y:S02]  /*0890*/  @P4 IMAD.IADD R5, R15, 0x1, R17 ;  /* 0x000000010f054824 */ /* 0x000fe400078e0211 */
[----:B------:R-:W-:Y:S02]  /*08a0*/  @!P4 IMAD.MOV.U32 R4, RZ, RZ, R12 ;  /* 0x000000ffff04c224 */ /* 0x000fe400078e000c */
[----:B------:R-:W-:Y:S01]  /*08b0*/  @!P4 IMAD.MOV.U32 R5, RZ, RZ, R13 ;  /* 0x000000ffff05c224 */ /* 0x000fe200078e000d */
[----:B------:R-:W-:Y:S06]  /*08c0*/  @!P2 BRA `(.L_x_5) ;  /* 0x00000000000ca947 */ /* 0x000fec0003800000 */
[----:B------:R-:W-:Y:S01]  /*08d0*/  UCGABAR_WAIT ;  /* 0x0000000000007dc7 */ /* 0x000fe20008000000 */
[----:B------:R-:W-:Y:S01]  /*08e0*/  CCTL.IVALL ;  /* 0x00000000ff00798f */ /* 0x000fe20002000000 */
[----:B------:R-:W-:Y:S05]  /*08f0*/  BRA `(.L_x_6) ;  /* 0x0000000000047947 */ /* 0x000fea0003800000 */
.L_x_5:
[----:B------:R-:W-:Y:S06]  /*0900*/  BAR.SYNC.DEFER_BLOCKING 0x0 ;  /* 0x0000000000007b1d */ /* 0x000fec0000010000 */
.L_x_6:
[----:B------:R-:W-:Y:S05]  /*0910*/  @!P3 BRA `(.L_x_7) ;  /* 0x0000004800ccb947 */ /* 0x000fea0003800000 */
[----:B------:R-:W-:-:S13]  /*0920*/  ISETP.GT.U32.AND P0, PT, R16, 0x1, PT ;  /* 0x000000011000780c */ /* 0x000fda0003f04070 */
[----:B0-----:R-:W-:Y:S05]  /*0930*/  @P0 EXIT ;  /* 0x000000000000094d */ /* 0x001fea0003800000 */
[----:B------:R-:W-:Y:S01]  /*0940*/  ULDC.64 UR4, c[0x0][0x650] ;  /* 0x0001940000047ab9 */ /* 0x000fe20000000a00 */
[----:B------:R-:W-:Y:S01]  /*0950*/  PRMT R14, RZ, 0x7610, R14 ;  /* 0x00007610ff0e7816 */ /* 0x000fe2000000000e */
[----:B------:R-:W-:Y:S01]  /*0960*/  IMAD.MOV.U32 R71, RZ, RZ, -0x1 ;  /* 0xffffffffff477424 */ /* 0x000fe200078e00ff */
[----:B------:R-:W-:Y:S01]  /*0970*/  ISETP.GE.U32.AND P0, PT, R4, UR4, PT ;  /* 0x0000000404007c0c */ /* 0x000fe2000bf06070 */
[----:B------:R-:W-:Y:S02]  /*0980*/  IMAD.MOV.U32 R15, RZ, RZ, -0x1 ;  /* 0xffffffffff0f7424 */ /* 0x000fe400078e00ff */
[----:B------:R-:W-:Y:S01]  /*0990*/  IMAD.MOV.U32 R73, RZ, RZ, -0x1 ;  /* 0xffffffffff497424 */ /* 0x000fe200078e00ff */
[----:B------:R-:W-:-:S13]  /*09a0*/  ISETP.GE.U32.AND.EX P0, PT, R5, UR5, PT, P0 ;  /* 0x0000000505007c0c */ /* 0x000fda000bf06100 */
[----:B------:R-:W-:Y:S05]  /*09b0*/  @P0 BRA `(.L_x_8) ;  /* 0x0000000400240947 */ /* 0x000fea0003800000 */
[----:B------:R-:W0:Y:S01]  /*09c0*/  LDC.64 R22, c[0x0][0x628] ;  /* 0x00018a00ff167b82 */ /* 0x000e220000000a00 */
[----:B------:R-:W-:Y:S02]  /*09d0*/  IMAD.MOV.U32 R12, RZ, RZ, R4 ;  /* 0x000000ffff0c7224 */ /* 0x000fe400078e0004 */
[----:B------:R-:W-:-:S05]  /*09e0*/  IMAD.MOV.U32 R13, RZ, RZ, R5 ;  /* 0x000000ffff0d7224 */ /* 0x000fca00078e0005 */
[----:B------:R-:W1:Y:S08]  /*09f0*/  LDC R18, c[0x0][0x630] ;  /* 0x00018c00ff127b82 */ /* 0x000e700000000800 */
[----:B------:R-:W2:Y:S01]  /*0a00*/  LDC.64 R24, c[0x0][0x620] ;  /* 0x00018800ff187b82 */ /* 0x000ea20000000a00 */
[----:B0-----:R-:W-:-:S04]  /*0a10*/  ISETP.NE.U32.AND P0, PT, R22, RZ, PT ;  /* 0x000000ff1600720c */ /* 0x001fc80003f05070 */
[----:B------:R-:W-:-:S13]  /*0a20*/  ISETP.NE.AND.EX P0, PT, R23, RZ, PT, P0 ;  /* 0x000000ff1700720c */ /* 0x000fda0003f05300 */
[----:B-12---:R-:W-:Y:S05]  /*0a30*/  @!P0 BRA `(.L_x_9) ;  /* 0x0000000000288947 */ /* 0x006fea0003800000 */
[----:B------:R-:W0:Y:S02]  /*0a40*/  LDC R7, c[0x0][0x634] ;  /* 0x00018d00ff077b82 */ /* 0x000e240000000800 */
[----:B0-----:R-:W-:-:S05]  /*0a50*/  IADD3 R7, P0, R4, R7, RZ ;  /* 0x0000000704077210 */ /* 0x001fca0007f1e0ff */
[----:B------:R-:W-:-:S04]  /*0a60*/  IMAD.X R19, RZ, RZ, R5, P0 ;  /* 0x000000ffff137224 */ /* 0x000fc800000e0605 */
[----:B------:R-:W-:-:S04]  /*0a70*/  IMAD.WIDE.U32 R12, R19, R22, RZ ;  /* 0x00000016130c7225 */ /* 0x000fc800078e00ff */
[----:B------:R-:W-:-:S04]  /*0a80*/  IMAD.WIDE.U32 R14, P0, R7, R23, R12 ;  /* 0x00000017070e7225 */ /* 0x000fc8000780000c */
[----:B------:R-:W-:-:S04]  /*0a90*/  IMAD.WIDE.U32 R12, R7, R22, RZ ;  /* 0x00000016070c7225 */ /* 0x000fc800078e00ff */
[----:B------:R-:W-:Y:S01]  /*0aa0*/  IMAD.X R17, RZ, RZ, RZ, P0 ;  /* 0x000000ffff117224 */ /* 0x000fe200000e06ff */
[----:B------:R-:W-:Y:S01]  /*0ab0*/  IADD3 RZ, P0, R13, R14, RZ ;  /* 0x0000000e0dff7210 */ /* 0x000fe20007f1e0ff */
[----:B------:R-:W-:-:S04]  /*0ac0*/  IMAD.MOV.U32 R16, RZ, RZ, R15 ;  /* 0x000000ffff107224 */ /* 0x000fc800078e000f */
[----:B------:R-:W-:-:S08]  /*0ad0*/  IMAD.WIDE.U32.X R12, R19, R23, R16, P0 ;  /* 0x00000017130c7225 */ /* 0x000fd000000e0410 */
.L_x_9:
[----:B------:R-:W0:Y:S01]  /*0ae0*/  LDC.64 R28, c[0x0][0x640] ;  /* 0x00019000ff1c7b82 */ /* 0x000e220000000a00 */
[--C-:B------:R-:W-:Y:S01]  /*0af0*/  SHF.R.U64 R73, R12, R18, R13.reuse ;  /* 0x000000120c497219 */ /* 0x100fe2000000120d */
[----:B------:R-:W-:Y:S01]  /*0b00*/  IMAD R27, R11, R20, R8 ;  /* 0x000000140b1b7224 */ /* 0x000fe200078e0208 */
[----:B------:R-:W-:Y:S01]  /*0b10*/  SHF.R.U32.HI R7, RZ, R18, R13 ;  /* 0x00000012ff077219 */ /* 0x000fe2000001160d */
[----:B------:R-:W-:Y:S01]  /*0b20*/  IMAD.MOV.U32 R23, RZ, RZ, 0x1 ;  /* 0x00000001ff177424 */ /* 0x000fe200078e00ff */
[----:B------:R-:W-:-:S03]  /*0b30*/  IADD3 R9, P0, RZ, -R73, RZ ;  /* 0x80000049ff097210 */ /* 0x000fc60007f1e0ff */
[----:B------:R-:W1:Y:S02]  /*0b40*/  LDC R22, c[0x0][0x618] ;  /* 0x00018600ff167b82 */ /* 0x000e640000000800 */
[----:B------:R-:W-:Y:S02]  /*0b50*/  IMAD.X R7, RZ, RZ, ~R7, P0 ;  /* 0x000000ffff077224 */ /* 0x000fe400000e0e07 */
[----:B------:R-:W-:-:S04]  /*0b60*/  IMAD.WIDE.U32 R12, R9, R24, R4 ;  /* 0x00000018090c7225 */ /* 0x000fc800078e0004 */
[----:B------:R-:W2:Y:S01]  /*0b70*/  LDC R18, c[0x0][0x608] ;  /* 0x00018200ff127b82 */ /* 0x000ea20000000800 */
[----:B------:R-:W-:Y:S02]  /*0b80*/  IMAD R14, R7, R24, RZ ;  /* 0x00000018070e7224 */ /* 0x000fe400078e02ff */
[----:B------:R-:W-:Y:S02]  /*0b90*/  IMAD.MOV.U32 R7, RZ, RZ, -0x1 ;  /* 0xffffffffff077424 */ /* 0x000fe400078e00ff */
[----:B------:R-:W-:-:S03]  /*0ba0*/  IMAD R9, R9, R25, R14 ;  /* 0x0000001909097224 */ /* 0x000fc600078e020e */
[----:B------:R-:W3:Y:S01]  /*0bb0*/  LDC R26, c[0x0][0x658] ;  /* 0x00019600ff1a7b82 */ /* 0x000ee20000000800 */
[----:B------:R-:W-:Y:S01]  /*0bc0*/  IMAD.IADD R9, R13, 0x1, R9 ;  /* 0x000000010d097824 */ /* 0x000fe200078e0209 */
[----:B0-----:R-:W-:-:S04]  /*0bd0*/  ISETP.NE.U32.AND P0, PT, R28, RZ, PT ;  /* 0x000000ff1c00720c */ /* 0x001fc80003f05070 */
[----:B------:R-:W-:Y:S02]  /*0be0*/  ISETP.NE.AND.EX P0, PT, R29, RZ, PT, P0 ;  /* 0x000000ff1d00720c */ /* 0x000fe40003f05300 */
[----:B------:R-:W0:Y:S01]  /*0bf0*/  LDC R24, c[0x0][0x600] ;  /* 0x00018000ff187b82 */ /* 0x000e220000000800 */
[-CC-:B-1----:R-:W-:Y:S02]  /*0c00*/  SHF.R.U64 R16, R12, R22.reuse, R9.reuse ;  /* 0x000000160c107219 */ /* 0x182fe40000001209 */
[----:B------:R-:W-:-:S05]  /*0c10*/  SHF.R.U32.HI R9, RZ, R22, R9 ;  /* 0x00000016ff097219 */ /* 0x000fca0000011609 */
[----:B------:R-:W1:Y:S01]  /*0c20*/  LDC R19, c[0x0][0x648] ;  /* 0x00019200ff137b82 */ /* 0x000e620000000800 */
[-CC-:B--2---:R-:W-:Y:S02]  /*0c30*/  SHF.R.U64 R22, R16, R18.reuse, R9.reuse ;  /* 0x0000001210167219 */ /* 0x184fe40000001209 */
[----:B------:R-:W-:-:S05]  /*0c40*/  SHF.R.U32.HI R9, RZ, R18, R9 ;  /* 0x00000012ff097219 */ /* 0x000fca0000011609 */
[----:B------:R-:W2:Y:S01]  /*0c50*/  LDC R21, c[0x0][0x638] ;  /* 0x00018e00ff157b82 */ /* 0x000ea20000000800 */
[-CC-:B---3--:R-:W-:Y:S02]  /*0c60*/  SHF.R.U64 R18, R22, R26.reuse, R9.reuse ;  /* 0x0000001a16127219 */ /* 0x188fe40000001209 */
[-C--:B------:R-:W-:Y:S02]  /*0c70*/  SHF.L.U32 R7, R7, R26.reuse, RZ ;  /* 0x0000001a07077219 */ /* 0x080fe400000006ff */
[----:B------:R-:W-:Y:S01]  /*0c80*/  SHF.R.U32.HI R9, RZ, R26, R9 ;  /* 0x0000001aff097219 */ /* 0x000fe20000011609 */
[----:B------:R-:W-:Y:S01]  /*0c90*/  IMAD.MOV.U32 R8, RZ, RZ, R18 ;  /* 0x000000ffff087224 */ /* 0x000fe200078e0012 */
[----:B------:R-:W-:Y:S01]  /*0ca0*/  LOP3.LUT R11, RZ, R7, RZ, 0x33, !PT ;  /* 0x00000007ff0b7212 */ /* 0x000fe200078e33ff */
[----:B------:R-:W3:Y:S01]  /*0cb0*/  LDC R25, c[0x0][0x610] ;  /* 0x00018400ff197b82 */ /* 0x000ee20000000800 */
[----:B------:R-:W-:Y:S05]  /*0cc0*/  @!P0 BRA `(.L_x_10) ;  /* 0x0000000000288947 */ /* 0x000fea0003800000 */
[----:B------:R-:W4:Y:S02]  /*0cd0*/  LDC R7, c[0x0][0x64c] ;  /* 0x00019300ff077b82 */ /* 0x000f240000000800 */
[----:B----4-:R-:W-:-:S05]  /*0ce0*/  IADD3 R7, P0, R18, R7, RZ ;  /* 0x0000000712077210 */ /* 0x010fca0007f1e0ff */
        /* <DEDUP_REMOVED lines=8> */
.L_x_10:
[----:B-1----:R-:W-:Y:S01]  /*0d70*/  SHF.R.U64 R9, R8, R19, R9 ;  /* 0x0000001308097219 */ /* 0x002fe20000001209 */
[----:B------:R-:W-:Y:S01]  /*0d80*/  IMAD.MOV.U32 R14, RZ, RZ, 0x1 ;  /* 0x00000001ff0e7424 */ /* 0x000fe200078e00ff */
[----:B------:R-:W-:Y:S01]  /*0d90*/  LOP3.LUT R8, R22, R11, RZ, 0xc0, !PT ;  /* 0x0000000b16087212 */ /* 0x000fe200078ec0ff */
[----:B0-----:R-:W-:Y:S01]  /*0da0*/  VIADD R11, R24, 0xffffffff ;  /* 0xffffffff180b7836 */ /* 0x001fe20000000000 */
[----:B------:R-:W-:Y:S01]  /*0db0*/  SHF.L.U32 R7, R23, R26, RZ ;  /* 0x0000001a17077219 */ /* 0x000fe200000006ff */
[----:B------:R-:W-:Y:S01]  /*0dc0*/  IMAD.MOV R12, RZ, RZ, -R9 ;  /* 0x000000ffff0c7224 */ /* 0x000fe200078e0a09 */
[----:B------:R-:W-:Y:S02]  /*0dd0*/  SEL R10, R10, R27, !P4 ;  /* 0x0000001b0a0a7207 */ /* 0x000fe40006000000 */
[----:B------:R-:W-:Y:S01]  /*0de0*/  LOP3.LUT R11, R16, R11, RZ, 0xc0, !PT ;  /* 0x0000000b100b7212 */ /* 0x000fe200078ec0ff */
[----:B------:R-:W-:Y:S02]  /*0df0*/  IMAD R9, R7, R9, R8 ;  /* 0x0000000907097224 */ /* 0x000fe400078e0208 */
[----:B--2---:R-:W-:-:S02]  /*0e00*/  IMAD R7, R12, R21, R18 ;  /* 0x000000150c077224 */ /* 0x004fc400078e0212 */
[----:B---3--:R-:W-:Y:S02]  /*0e10*/  IMAD R10, R9, R25, R10 ;  /* 0x00000019090a7224 */ /* 0x008fe400078e020a */
[----:B------:R-:W-:-:S05]  /*0e20*/  IMAD R7, R7, R24, R11 ;  /* 0x0000001807077224 */ /* 0x000fca00078e020b */
[----:B------:R-:W-:Y:S02]  /*0e30*/  SEL R15, R7, R10, !P4 ;  /* 0x0000000a070f7207 */ /* 0x000fe40006000000 */
[----:B------:R-:W-:-:S07]  /*0e40*/  SEL R71, R10, R7, !P4 ;  /* 0x000000070a477207 */ /* 0x000fce0006000000 */
.L_x_8:
[----:B------:R-:W-:-:S08]  /*0e50*/  NOP ;  /* 0x0000000000007918 */ /* 0x000fd00000000000 */
[----:B------:R-:W0:Y:S02]  /*0e60*/  USETMAXREG.TRY_ALLOC.CTAPOOL UP0, 0xe8 ;  /* 0x000000e8000079c8 */ /* 0x000e240008000600 */
[----:B0-----:R-:W-:-:S13]  /*0e70*/  PLOP3.LUT P0, PT, PT, PT, UP0, 0x80, 0x0 ;  /* 0x000000000000781c */ /* 0x001fda0003f0f008 */
[----:B------:R-:W-:Y:S05]  /*0e80*/  @!P0 BRA `(.L_x_8) ;  /* 0xfffffffc00f08947 */ /* 0x000fea000383ffff */
[----:B------:R-:W-:Y:S01]  /*0e90*/  ULDC.64 UR4, c[0x0][0x598] ;  /* 0x0001660000047ab9 */ /* 0x000fe20000000a00 */
[----:B------:R-:W-:Y:S01]  /*0ea0*/  ULDC.64 UR18, c[0x0][0x208] ;  /* 0x0000820000127ab9 */ /* 0x000fe20000000a00 */
[----:B------:R-:W-:-:S04]  /*0eb0*/  ISETP.NE.U32.AND P0, PT, RZ, UR4, PT ;  /* 0x00000004ff007c0c */ /* 0x000fc8000bf05070 */
[----:B------:R-:W-:-:S13]  /*0ec0*/  ISETP.NE.AND.EX P0, PT, RZ, UR5, PT, P0 ;  /* 0x00000005ff007c0c */ /* 0x000fda000bf05300 */
[----:B------:R-:W-:Y:S05]  /*0ed0*/  @!P0 BRA `(.L_x_11) ;  /* 0x00000000001c8947 */ /* 0x000fea0003800000 */
[----:B------:R-:W0:Y:S02]  /*0ee0*/  LDC.64 R8, c[0x0][0x598] ;  /* 0x00016600ff087b82 */ /* 0x000e240000000a00 */
[----:B0-----:R-:W2:Y:S02]  /*0ef0*/  LDG.E.64 R8, desc[UR18][R8.64] ;  /* 0x0000001208087981 */ /* 0x001ea4000c1e1b00 */
[----:B--2---:R-:W-:-:S04]  /*0f00*/  ISETP.NE.U32.AND P0, PT, R8, RZ, PT ;  /* 0x000000ff0800720c */ /* 0x004fc80003f05070 */
[----:B------:R-:W-:-:S13]  /*0f10*/  ISETP.NE.AND.EX P0, PT, R9, RZ, PT, P0 ;  /* 0x000000ff0900720c */ /* 0x000fda0003f05300 */
[----:B------:R-:W-:Y:S05]  /*0f20*/  @!P0 BRA `(.L_x_11) ;  /* 0x0000000000088947 */ /* 0x000fea0003800000 */
[----:B------:R0:W5:Y:S01]  /*0f30*/  LD.E R7, desc[UR18][R8.64] ;  /* 0x0000001208077980 */ /* 0x000162000c101900 */
[----:B------:R-:W-:Y:S05]  /*0f40*/  BRA `(.L_x_12) ;  /* 0x0000000000207947 */ /* 0x000fea0003800000 */
.L_x_11:
[----:B------:R-:W-:Y:S02]  /*0f50*/  ULDC.64 UR4, c[0x0][0x588] ;  /* 0x0001620000047ab9 */ /* 0x000fe40000000a00 */
[----:B------:R-:W-:-:S04]  /*0f60*/  ISETP.NE.U32.AND P0, PT, RZ, UR4, PT ;  /* 0x00000004ff007c0c */ /* 0x000fc8000bf05070 */
[----:B------:R-:W-:-:S13]  /*0f70*/  ISETP.NE.AND.EX P0, PT, RZ, UR5, PT, P0 ;  /* 0x00000005ff007c0c */ /* 0x000fda000bf05300 */
[----:B------:R-:W-:Y:S05]  /*0f80*/  @!P0 BRA `(.L_x_13) ;  /* 0x00000000000c8947 */ /* 0x000fea0003800000 */
[----:B------:R-:W0:Y:S02]  /*0f90*/  LDC.64 R8, c[0x0][0x588] ;  /* 0x00016200ff087b82 */ /* 0x000e240000000a00 */
[----:B0-----:R1:W5:Y:S01]  /*0fa0*/  LDG.E R7, desc[UR18][R8.64] ;  /* 0x0000001208077981 */ /* 0x001362000c1e1900 */
[----:B------:R-:W-:Y:S05]  /*0fb0*/  BRA `(.L_x_12) ;  /* 0x0000000000047947 */ /* 0x000fea0003800000 */
.L_x_13:
[----:B------:R-:W2:Y:S02]  /*0fc0*/  LDC R7, c[0x0][0x580] ;  /* 0x00016000ff077b82 */ /* 0x000ea40000000800 */
.L_x_12:
[----:B------:R-:W-:Y:S02]  /*0fd0*/  ULDC.64 UR4, c[0x0][0x5a0] ;  /* 0x0001680000047ab9 */ /* 0x000fe40000000a00 */
[----:B------:R-:W-:-:S04]  /*0fe0*/  ISETP.NE.U32.AND P0, PT, RZ, UR4, PT ;  /* 0x00000004ff007c0c */ /* 0x000fc8000bf05070 */
[----:B------:R-:W-:-:S13]  /*0ff0*/  ISETP.NE.AND.EX P0, PT, RZ, UR5, PT, P0 ;  /* 0x00000005ff007c0c */ /* 0x000fda000bf05300 */
[----:B------:R-:W-:Y:S05]  /*1000*/  @!P0 BRA `(.L_x_14) ;  /* 0x00000000001c8947 */ /* 0x000fea0003800000 */
[----:B01----:R-:W0:Y:S02]  /*1010*/  LDC.64 R8, c[0x0][0x5a0] ;  /* 0x00016800ff087b82 */ /* 0x003e240000000a00 */
[----:B0-----:R-:W3:Y:S02]  /*1020*/  LDG.E.64 R8, desc[UR18][R8.64] ;  /* 0x0000001208087981 */ /* 0x001ee4000c1e1b00 */
[----:B---3--:R-:W-:-:S04]  /*1030*/  ISETP.NE.U32.AND P0, PT, R8, RZ, PT ;  /* 0x000000ff0800720c */ /* 0x008fc80003f05070 */
[----:B------:R-:W-:-:S13]  /*1040*/  ISETP.NE.AND.EX P0, PT, R9, RZ, PT, P0 ;  /* 0x000000ff0900720c */ /* 0x000fda0003f05300 */
[----:B------:R-:W-:Y:S05]  /*1050*/  @!P0 BRA `(.L_x_14) ;  /* 0x0000000000088947 */ /* 0x000fea0003800000 */
[----:B------:R0:W5:Y:S01]  /*1060*/  LD.E R12, desc[UR18][R8.64] ;  /* 0x00000012080c7980 */ /* 0x000162000c101900 */
[----:B------:R-:W-:Y:S05]  /*1070*/  BRA `(.L_x_15) ;  /* 0x0000000000207947 */ /* 0x000fea0003800000 */
.L_x_14:
[----:B------:R-:W-:Y:S02]  /*1080*/  ULDC.64 UR4, c[0x0][0x590] ;  /* 0x0001640000047ab9 */ /* 0x000fe40000000a00 */
[----:B------:R-:W-:-:S04]  /*1090*/  ISETP.NE.U32.AND P0, PT, RZ, UR4, PT ;  /* 0x00000004ff007c0c */ /* 0x000fc8000bf05070 */
[----:B------:R-:W-:-:S13]  /*10a0*/  ISETP.NE.AND.EX P0, PT, RZ, UR5, PT, P0 ;  /* 0x00000005ff007c0c */ /* 0x000fda000bf05300 */
[----:B------:R-:W-:Y:S05]  /*10b0*/  @!P0 BRA `(.L_x_16) ;  /* 0x00000000000c8947 */ /* 0x000fea0003800000 */
[----:B------:R-:W3:Y:S02]  /*10c0*/  LDC.64 R12, c[0x0][0x590] ;  /* 0x00016400ff0c7b82 */ /* 0x000ee40000000a00 */
[----:B---3--:R3:W5:Y:S01]  /*10d0*/  LDG.E R12, desc[UR18][R12.64] ;  /* 0x000000120c0c7981 */ /* 0x008762000c1e1900 */
[----:B------:R-:W-:Y:S05]  /*10e0*/  BRA `(.L_x_15) ;  /* 0x0000000000047947 */ /* 0x000fea0003800000 */
.L_x_16:
[----:B------:R-:W4:Y:S02]  /*10f0*/  LDC R12, c[0x0][0x584] ;  /* 0x00016100ff0c7b82 */ /* 0x000f240000000800 */
.L_x_15:
[----:B------:R-:W-:-:S13]  /*1100*/  LOP3.LUT P0, RZ, R14, 0xff, RZ, 0xc0, !PT ;  /* 0x000000ff0eff7812 */ /* 0x000fda000780c0ff */
[----:B------:R-:W-:Y:S05]  /*1110*/  @!P0 EXIT ;  /* 0x000000000000894d */ /* 0x000fea0003800000 */
[----:B------:R-:W-:Y:S01]  /*1120*/  ULDC UR4, c[0x0][0x28c] ;  /* 0x0000a30000047ab9 */ /* 0x000fe20000000800 */
[----:B------:R-:W-:Y:S01]  /*1130*/  LOP3.LUT R81, R2, 0x1, RZ, 0xfc, !PT ;  /* 0x0000000102517812 */ /* 0x000fe200078efcff */
[----:B------:R-:W-:-:S04]  /*1140*/  UIADD3 UR4, UR4, 0x1f, URZ ;  /* 0x0000001f04047890 */ /* 0x000fc8000fffe03f */
[----:B------:R-:W-:-:S04]  /*1150*/  USHF.R.S32.HI UR5, URZ, 0x1f, UR4 ;  /* 0x0000001f3f057899 */ /* 0x000fc80008011404 */
[----:B------:R-:W-:-:S03]  /*1160*/  ULEA.HI UR5, UR5, UR4, URZ, 0x5 ;  /* 0x0000000405057291 */ /* 0x000fc6000f8f283f */
[----:B------:R-:W-:Y:S01]  /*1170*/  UMOV UR4, URZ ;  /* 0x0000003f00047c82 */ /* 0x000fe20008000000 */
[----:B------:R-:W-:-:S03]  /*1180*/  USHF.R.S32.HI UR9, URZ, 0x5, UR5 ;  /* 0x000000053f097899 */ /* 0x000fc60008011405 */
[----:B------:R-:W-:-:S09]  /*1190*/  UMOV UR5, URZ ;  /* 0x0000003f00057c82 */ /* 0x000fd20008000000 */
.L_x_107:
[----:B01----:R-:W-:Y:S01]  /*11a0*/  LOP3.LUT R8, R0, 0x80, RZ, 0xc0, !PT ;  /* 0x0000008000087812 */ /* 0x003fe200078ec0ff */
[----:B------:R-:W0:Y:S01]  /*11b0*/  S2UR UR13, SR_CgaCtaId ;  /* 0x00000000000d79c3 */ /* 0x000e220000008800 */
[----:B------:R-:W-:Y:S01]  /*11c0*/  UMOV UR12, 0x400 ;  /* 0x00000400000c7882 */ /* 0x000fe20000000000 */
[----:B------:R-:W-:Y:S01]  /*11d0*/  UMOV UR6, URZ ;  /* 0x0000003f00067c82 */ /* 0x000fe20008000000 */
[----:B------:R-:W-:Y:S01]  /*11e0*/  SHF.R.U32.HI R8, RZ, 0x7, R8 ;  /* 0x00000007ff087819 */ /* 0x000fe20000011608 */
[----:B------:R-:W-:Y:S01]  /*11f0*/  UMOV UR7, URZ ;  /* 0x0000003f00077c82 */ /* 0x000fe20008000000 */
[----:B------:R-:W-:Y:S01]  /*1200*/  UMOV UR16, UR5 ;  /* 0x0000000500107c82 */ /* 0x000fe20008000000 */
[----:B------:R-:W-:Y:S01]  /*1210*/  CS2R R16, SRZ ;  /* 0x0000000000107805 */ /* 0x000fe2000001ff00 */
[----:B---3--:R-:W-:Y:S01]  /*1220*/  IMAD.MOV.U32 R13, RZ, RZ, RZ ;  /* 0x000000ffff0d7224 */ /* 0x008fe200078e00ff */
[----:B------:R-:W1:Y:S01]  /*1230*/  LDC R9, c[0x0][0x28c] ;  /* 0x0000a300ff097b82 */ /* 0x000e620000000800 */
[----:B------:R-:W3:Y:S01]  /*1240*/  SHFL.IDX PT, R8, R8, RZ, 0x1f ;  /* 0x00001fff08087589 */ /* 0x000ee200000e0000 */
[----:B------:R-:W-:-:S02]  /*1250*/  CS2R R18, SRZ ;  /* 0x0000000000127805 */ /* 0x000fc4000001ff00 */
[----:B------:R-:W-:Y:S02]  /*1260*/  CS2R R20, SRZ ;  /* 0x0000000000147805 */ /* 0x000fe4000001ff00 */
[----:B------:R-:W-:Y:S02]  /*1270*/  CS2R R22, SRZ ;  /* 0x0000000000167805 */ /* 0x000fe4000001ff00 */
[----:B------:R-:W-:Y:S02]  /*1280*/  CS2R R56, SRZ ;  /* 0x0000000000387805 */ /* 0x000fe4000001ff00 */
[----:B------:R-:W-:Y:S02]  /*1290*/  CS2R R58, SRZ ;  /* 0x00000000003a7805 */ /* 0x000fe4000001ff00 */
[----:B------:R-:W-:Y:S02]  /*12a0*/  CS2R R60, SRZ ;  /* 0x00000000003c7805 */ /* 0x000fe4000001ff00 */
[----:B------:R-:W-:-:S02]  /*12b0*/  CS2R R62, SRZ ;  /* 0x00000000003e7805 */ /* 0x000fc4000001ff00 */
[----:B------:R-:W-:Y:S02]  /*12c0*/  CS2R R64, SRZ ;  /* 0x0000000000407805 */ /* 0x000fe4000001ff00 */
[----:B------:R-:W-:Y:S02]  /*12d0*/  CS2R R66, SRZ ;  /* 0x0000000000427805 */ /* 0x000fe4000001ff00 */
[----:B------:R-:W-:Y:S01]  /*12e0*/  CS2R R68, SRZ ;  /* 0x0000000000447805 */ /* 0x000fe2000001ff00 */
[----:B------:R-:W-:Y:S01]  /*12f0*/  IMAD.MOV.U32 R70, RZ, RZ, RZ ;  /* 0x000000ffff467224 */ /* 0x000fe200078e00ff */
[----:B------:R-:W-:Y:S01]  /*1300*/  CS2R R74, SRZ ;  /* 0x00000000004a7805 */ /* 0x000fe2000001ff00 */
[----:B------:R-:W-:Y:S01]  /*1310*/  IMAD.MOV.U32 R72, RZ, RZ, RZ ;  /* 0x000000ffff487224 */ /* 0x000fe200078e00ff */
[----:B------:R-:W-:Y:S02]  /*1320*/  CS2R R76, SRZ ;  /* 0x00000000004c7805 */ /* 0x000fe4000001ff00 */
[----:B------:R-:W-:Y:S01]  /*1330*/  CS2R R78, SRZ ;  /* 0x00000000004e7805 */ /* 0x000fe2000001ff00 */
[----:B------:R-:W-:Y:S01]  /*1340*/  IMAD.MOV.U32 R80, RZ, RZ, RZ ;  /* 0x000000ffff507224 */ /* 0x000fe200078e00ff */
[----:B----4-:R-:W-:Y:S01]  /*1350*/  CS2R R24, SRZ ;  /* 0x0000000000187805 */ /* 0x010fe2000001ff00 */
[----:B------:R-:W-:Y:S01]  /*1360*/  IMAD.U32 R14, RZ, RZ, UR4 ;  /* 0x00000004ff0e7e24 */ /* 0x000fe2000f8e00ff */
[----:B------:R-:W-:-:S02]  /*1370*/  CS2R R26, SRZ ;  /* 0x00000000001a7805 */ /* 0x000fc4000001ff00 */
[----:B------:R-:W-:Y:S02]  /*1380*/  CS2R R28, SRZ ;  /* 0x00000000001c7805 */ /* 0x000fe4000001ff00 */
[----:B------:R-:W-:Y:S02]  /*1390*/  CS2R R30, SRZ ;  /* 0x00000000001e7805 */ /* 0x000fe4000001ff00 */
[----:B------:R-:W-:Y:S02]  /*13a0*/  CS2R R32, SRZ ;  /* 0x0000000000207805 */ /* 0x000fe4000001ff00 */
[----:B-1----:R-:W-:Y:S02]  /*13b0*/  ISETP.GE.AND P0, PT, R9, 0x1, PT ;  /* 0x000000010900780c */ /* 0x002fe40003f06270 */
[----:B------:R-:W-:Y:S02]  /*13c0*/  CS2R R34, SRZ ;  /* 0x0000000000227805 */ /* 0x000fe4000001ff00 */
[----:B---3--:R-:W-:-:S02]  /*13d0*/  R2UR UR8, R8 ;  /* 0x00000000080872ca */ /* 0x008fc400000e0000 */
        /* <DEDUP_REMOVED lines=8> */
[----:B------:R-:W-:Y:S02]  /*1460*/  CS2R R52, SRZ ;  /* 0x0000000000347805 */ /* 0x000fe4000001ff00 */
[----:B------:R-:W-:Y:S01]  /*1470*/  CS2R R54, SRZ ;  /* 0x0000000000367805 */ /* 0x000fe2000001ff00 */
[----:B------:R-:W-:-:S04]  /*1480*/  ULEA.HI UR10, UR8, UR8, URZ, 0x1 ;  /* 0x00000008080a7291 */ /* 0x000fc8000f8f083f */
[----:B------:R-:W-:Y:S02]  /*1490*/  ULOP3.LUT UR11, UR10, 0x1ffffe, URZ, 0xc0, !UPT ;  /* 0x001ffffe0a0b7892 */ /* 0x000fe4000f8ec03f */
[----:B0-----:R-:W-:Y:S02]  /*14a0*/  ULEA UR10, UR13, UR12, 0x18 ;  /* 0x0000000c0d0a7291 */ /* 0x001fe4000f8ec03f */
[----:B------:R-:W-:-:S03]  /*14b0*/  UIADD3 UR11, UR8, -UR11, URZ ;  /* 0x8000000b080b7290 */ /* 0x000fc6000fffe03f */
[----:B------:R-:W-:Y:S01]  /*14c0*/  UMOV UR8, URZ ;  /* 0x0000003f00087c82 */ /* 0x000fe20008000000 */
[----:B------:R-:W-:-:S04]  /*14d0*/  ULEA UR11, UR11, UR10, 0xb ;  /* 0x0000000a0b0b7291 */ /* 0x000fc8000f8e583f */
[----:B------:R-:W-:-:S04]  /*14e0*/  UIADD3 UR11, UR11, 0x100, URZ ;  /* 0x000001000b0b7890 */ /* 0x000fc8000fffe03f */
[----:B------:R-:W-:-:S04]  /*14f0*/  USHF.R.U32.HI UR11, URZ, 0x4, UR11 ;  /* 0x000000043f0b7899 */ /* 0x000fc8000801160b */
[----:B------:R-:W-:Y:S01]  /*1500*/  ULOP3.LUT UR11, UR11, 0x3fff, URZ, 0xc0, !UPT ;  /* 0x00003fff0b0b7892 */ /* 0x000fe2000f8ec03f */
[----:B------:R-:W-:Y:S11]  /*1510*/  @!P0 BRA `(.L_x_17) ;  /* 0x0000000400608947 */ /* 0x000ff60003800000 */
[----:B------:R-:W-:-:S13]  /*1520*/  ISETP.NE.AND P1, PT, R81, 0x3, PT ;  /* 0x000000035100780c */ /* 0x000fda0003f25270 */
[----:B------:R-:W-:Y:S05]  /*1530*/  @!P1 BRA `(.L_x_18) ;  /* 0x0000000000049947 */ /* 0x000fea0003800000 */
[----:B------:R-:W-:Y:S01]  /*1540*/  BPT.TRAP 0x1 ;  /* 0x000000040000795c */ /* 0x000fe20000300000 */
.L_x_18:
[----:B------:R-:W-:Y:S01]  /*1550*/  ULEA UR6, UR5, UR10, 0x3 ;  /* 0x0000000a05067291 */ /* 0x000fe2000f8e183f */
[----:B------:R-:W-:-:S05]  /*1560*/  IMAD.U32 R8, RZ, RZ, UR4 ;  /* 0x00000004ff087e24 */ /* 0x000fca000f8e00ff */
[----:B------:R-:W-:-:S04]  /*1570*/  SHF.L.U32 R8, R8, 0x1f, RZ ;  /* 0x0000001f08087819 */ /* 0x000fc800000006ff */
[----:B------:R0:W1:Y:S01]  /*1580*/  SYNCS.PHASECHK.TRANS64.TRYWAIT P0, [UR6], R8 ;  /* 0x00000008ff0075a7 */ /* 0x0000620008000146 */
[----:B------:R-:W-:Y:S05]  /*1590*/  @!P1 BRA `(.L_x_19) ;  /* 0x0000000000049947 */ /* 0x000fea0003800000 */
[----:B------:R-:W-:Y:S01]  /*15a0*/  BPT.TRAP 0x1 ;  /* 0x000000040000795c */ /* 0x000fe20000300000 */
.L_x_19:
[----:B-1----:R-:W-:Y:S05]  /*15b0*/  @P0 BRA `(.L_x_20) ;  /* 0x0000000000080947 */ /* 0x002fea0003800000 */
[----:B------:R-:W1:Y:S02]  /*15c0*/  SYNCS.PHASECHK.TRANS64.TRYWAIT P0, [UR6], R8 ;  /* 0x00000008ff0075a7 */ /* 0x000e640008000146 */
[----:B-1----:R-:W-:Y:S05]  /*15d0*/  @!P0 BRA `(.L_x_21) ;  /* 0x0000005400148947 */ /* 0x002fea0003800000 */
.L_x_20:
[----:B------:R-:W-:Y:S01]  /*15e0*/  UIADD3 UR6, UR10, 0x3100, URZ ;  /* 0x000031000a067890 */ /* 0x000fe2000fffe03f */
[----:B------:R-:W-:Y:S01]  /*15f0*/  WARPGROUP.ARRIVE ;  /* 0x00000000000079c5 */ /* 0x000fe20000000000 */
[----:B------:R-:W-:Y:S01]  /*1600*/  ULDC UR7, c[0x0][0x50c] ;  /* 0x0001430000077ab9 */ /* 0x000fe20000000800 */
[----:B------:R-:W-:Y:S01]  /*1610*/  ULOP3.LUT UR12, UR11, 0x10000, URZ, 0xfc, !UPT ;  /* 0x000100000b0c7892 */ /* 0x000fe2000f8efc3f */
[----:B------:R-:W-:Y:S01]  /*1620*/  CS2R R16, SRZ ;  /* 0x0000000000107805 */ /* 0x000fe2000001ff00 */
[----:B------:R-:W-:Y:S01]  /*1630*/  UISETP.NE.AND UP0, UPT, UR7, 0x1, UPT ;  /* 0x000000010700788c */ /* 0x000fe2000bf05270 */
[----:B------:R-:W-:Y:S01]  /*1640*/  IMAD.MOV.U32 R13, RZ, RZ, RZ ;  /* 0x000000ffff0d7224 */ /* 0x000fe200078e00ff */
[----:B------:R-:W-:Y:S01]  /*1650*/  USHF.R.U32.HI UR6, URZ, 0x4, UR6 ;  /* 0x000000043f067899 */ /* 0x000fe20008011606 */
[----:B------:R-:W-:Y:S01]  /*1660*/  CS2R R18, SRZ ;  /* 0x0000000000127805 */ /* 0x000fe2000001ff00 */
[----:B------:R-:W-:Y:S01]  /*1670*/  USEL UR7, URZ, 0x1, UP0 ;  /* 0x000000013f077887 */ /* 0x000fe20008000000 */
[----:B------:R-:W-:Y:S01]  /*1680*/  CS2R R20, SRZ ;  /* 0x0000000000147805 */ /* 0x000fe2000001ff00 */
[----:B------:R-:W-:Y:S01]  /*1690*/  ULOP3.LUT UR6, UR6, 0x3fff, URZ, 0xc0, !UPT ;  /* 0x00003fff06067892 */ /* 0x000fe2000f8ec03f */
[----:B------:R-:W-:Y:S01]  /*16a0*/  CS2R R22, SRZ ;  /* 0x0000000000167805 */ /* 0x000fe2000001ff00 */
[----:B------:R-:W-:Y:S01]  /*16b0*/  ULEA UR12, UR5, UR12, 0x8 ;  /* 0x0000000c050c7291 */ /* 0x000fe2000f8e403f */
[----:B------:R-:W-:Y:S01]  /*16c0*/  CS2R R56, SRZ ;  /* 0x0000000000387805 */ /* 0x000fe2000001ff00 */
[----:B------:R-:W-:Y:S01]  /*16d0*/  ULOP3.LUT UR6, UR6, 0x10000, URZ, 0xfc, !UPT ;  /* 0x0001000006067892 */ /* 0x000fe2000f8efc3f */
[----:B------:R-:W-:Y:S01]  /*16e0*/  ISETP.NE.AND P0, PT, RZ, UR7, PT ;  /* 0x00000007ff007c0c */ /* 0x000fe2000bf05270 */
[----:B------:R-:W-:Y:S01]  /*16f0*/  UMOV UR13, 0xc0000010 ;  /* 0xc0000010000d7882 */ /* 0x000fe20000000000 */
[----:B------:R-:W-:Y:S01]  /*1700*/  UMOV UR15, 0xc0000010 ;  /* 0xc0000010000f7882 */ /* 0x000fe20000000000 */
[----:B------:R-:W-:Y:S01]  /*1710*/  ULEA UR14, UR5, UR6, 0x7 ;  /* 0x00000006050e7291 */ /* 0x000fe2000f8e383f */
[----:B------:R-:W-:-:S02]  /*1720*/  CS2R R58, SRZ ;  /* 0x00000000003a7805 */ /* 0x000fc4000001ff00 */
[----:B------:R-:W-:Y:S01]  /*1730*/  CS2R R60, SRZ ;  /* 0x00000000003c7805 */ /* 0x000fe2000001ff00 */
[----:B------:R-:W-:Y:S01]  /*1740*/  UMOV UR6, 0x1 ;  /* 0x0000000100067882 */ /* 0x000fe20000000000 */
[----:B------:R-:W-:Y:S02]  /*1750*/  CS2R R62, SRZ ;  /* 0x00000000003e7805 */ /* 0x000fe4000001ff00 */
[----:B------:R-:W-:Y:S02]  /*1760*/  CS2R R64, SRZ ;  /* 0x0000000000407805 */ /* 0x000fe4000001ff00 */
[----:B------:R-:W-:Y:S02]  /*1770*/  CS2R R66, SRZ ;  /* 0x0000000000427805 */ /* 0x000fe4000001ff00 */
[----:B------:R-:W-:Y:S01]  /*1780*/  CS2R R68, SRZ ;  /* 0x0000000000447805 */ /* 0x000fe2000001ff00 */
[----:B------:R-:W-:Y:S01]  /*1790*/  IMAD.MOV.U32 R70, RZ, RZ, RZ ;  /* 0x000000ffff467224 */ /* 0x000fe200078e00ff */
[----:B------:R-:W-:Y:S01]  /*17a0*/  QGMMA.64x64x32.F32.E4M3.E4M3 R24, gdesc[UR12], RZ, !UPT, gsb0 ;  /* 0x00e000000c1879f3 */ /* 0x000fe2000c0008ff */
[----:B------:R-:W-:Y:S01]  /*17b0*/  IMAD.MOV.U32 R72, RZ, RZ, RZ ;  /* 0x000000ffff487224 */ /* 0x000fe200078e00ff */
[----:B------:R-:W-:-:S02]  /*17c0*/  CS2R R74, SRZ ;  /* 0x00000000004a7805 */ /* 0x000fc4000001ff00 */
[----:B------:R-:W-:Y:S02]  /*17d0*/  CS2R R76, SRZ ;  /* 0x00000000004c7805 */ /* 0x000fe4000001ff00 */
[----:B------:R-:W-:Y:S01]  /*17e0*/  CS2R R78, SRZ ;  /* 0x00000000004e7805 */ /* 0x000fe2000001ff00 */
[----:B------:R-:W-:Y:S01]  /*17f0*/  IMAD.MOV.U32 R80, RZ, RZ, RZ ;  /* 0x000000ffff507224 */ /* 0x000fe200078e00ff */
[----:B------:R-:W-:Y:S06]  /*1800*/  @!P0 BRA `(.L_x_22) ;  /* 0x0000000000888947 */ /* 0x000fec0003800000 */
[----:B------:R-:W-:Y:S02]  /*1810*/  WARPGROUP.DEPBAR.LE gsb0, 0x0 ;  /* 0x00008000000079c5 */ /* 0x000fe40000010000 */
[----:B------:R-:W-:-:S01]  /*1820*/  FADD R79, RZ, R24 ;  /* 0x00000018ff4f7221 */ /* 0x000fc20000000000 */
[----:B------:R-:W-:Y:S01]  /*1830*/  FADD R80, RZ, R25 ;  /* 0x00000019ff507221 */ /* 0x000fe20000000000 */
        /* <DEDUP_REMOVED lines=30> */
[----:B------:R-:W-:-:S06]  /*1a20*/  UMOV UR6, URZ ;  /* 0x0000003f00067c82 */ /* 0x000fcc0008000000 */
.L_x_22:
[----:B------:R-:W-:-:S04]  /*1a30*/  UIADD3 UR16, UR5, 0x1, URZ ;  /* 0x0000000105107890 */ /* 0x000fc8000fffe03f */
[----:B------:R-:W-:-:S04]  /*1a40*/  UISETP.NE.AND UP0, UPT, UR16, 0x3, UPT ;  /* 0x000000031000788c */ /* 0x000fc8000bf05270 */
[----:B------:R-:W-:Y:S02]  /*1a50*/  USEL UR8, URZ, 0x1, UP0 ;  /* 0x000000013f087887 */ /* 0x000fe40008000000 */
[----:B------:R-:W-:Y:S02]  /*1a60*/  USEL UR16, UR16, URZ, UP0 ;  /* 0x0000003f10107287 */ /* 0x000fe40008000000 */
[----:B------:R-:W-:-:S06]  /*1a70*/  ULOP3.LUT UR8, UR4, UR8, URZ, 0x3c, !UPT ;  /* 0x0000000804087292 */ /* 0x000fcc000f8e3c3f */
[----:B------:R-:W-:Y:S01]  /*1a80*/  IMAD.U32 R14, RZ, RZ, UR8 ;  /* 0x00000008ff0e7e24 */ /* 0x000fe2000f8e00ff */
[----:B------:R-:W-:-:S06]  /*1a90*/  UMOV UR8, 0x1 ;  /* 0x0000000100087882 */ /* 0x000fcc0000000000 */
.L_x_17:
[----:B------:R-:W-:-:S04]  /*1aa0*/  UISETP.LT.AND UP0, UPT, UR9, 0x1, UPT ;  /* 0x000000010900788c */ /* 0x000fc8000bf01270 */
[----:B------:R-:W-:-:S04]  /*1ab0*/  USEL UR12, UR9, 0x1, UP0 ;  /* 0x00000001090c7887 */ /* 0x000fc80008000000 */
[----:B------:R-:W-:-:S04]  /*1ac0*/  UIADD3 UR12, UR9, -UR12, URZ ;  /* 0x8000000c090c7290 */ /* 0x000fc8000fffe03f */
[----:B------:R-:W-:-:S06]  /*1ad0*/  UISETP.GE.AND UP0, UPT, UR12, 0x1, UPT ;  /* 0x000000010c00788c */ /* 0x000fcc000bf06270 */
[----:B------:R-:W-:-:S13]  /*1ae0*/  PLOP3.LUT P0, PT, PT, PT, UP0, 0x80, 0x0 ;  /* 0x000000000000781c */ /* 0x000fda0003f0f008 */
[----:B------:R-:W-:Y:S05]  /*1af0*/  @!P0 BRA `(.L_x_23) ;  /* 0x0000000400748947 */ /* 0x000fea0003800000 */
[----:B01----:R-:W-:Y:S01]  /*1b00*/  IMAD.U32 R8, RZ, RZ, UR12 ;  /* 0x0000000cff087e24 */ /* 0x003fe2000f8e00ff */
[----:B------:R-:W-:Y:S01]  /*1b10*/  ULDC UR17, c[0x0][0x50c] ;  /* 0x0001430000117ab9 */ /* 0x000fe20000000800 */
[----:B------:R-:W-:-:S07]  /*1b20*/  IMAD.U32 R9, RZ, RZ, UR5 ;  /* 0x00000005ff097e24 */ /* 0x000fce000f8e00ff */
.L_x_31:
[----:B------:R-:W-:-:S13]  /*1b30*/  ISETP.NE.AND P1, PT, R81, 0x3, PT ;  /* 0x000000035100780c */ /* 0x000fda0003f25270 */
[----:B------:R-:W-:Y:S05]  /*1b40*/  @!P1 BRA `(.L_x_24) ;  /* 0x0000000000049947 */ /* 0x000fea0003800000 */
[----:B------:R-:W-:Y:S01]  /*1b50*/  BPT.TRAP 0x1 ;  /* 0x000000040000795c */ /* 0x000fe20000300000 */
.L_x_24:
[----:B------:R-:W0:Y:S01]  /*1b60*/  S2UR UR12, SR_CgaCtaId ;  /* 0x00000000000c79c3 */ /* 0x000e220000008800 */
[----:B------:R-:W-:Y:S01]  /*1b70*/  UMOV UR10, 0x400 ;  /* 0x00000400000a7882 */ /* 0x000fe20000000000 */
[----:B------:R-:W-:Y:S01]  /*1b80*/  SHF.L.U32 R10, R14, 0x1f, RZ ;  /* 0x0000001f0e0a7819 */ /* 0x000fe200000006ff */
[----:B0-----:R-:W-:-:S04]  /*1b90*/  ULEA UR10, UR12, UR10, 0x18 ;  /* 0x0000000a0c0a7291 */ /* 0x001fc8000f8ec03f */
[----:B------:R-:W-:-:S09]  /*1ba0*/  ULEA UR12, UR16, UR10, 0x3 ;  /* 0x0000000a100c7291 */ /* 0x000fd2000f8e183f */
[----:B------:R0:W1:Y:S01]  /*1bb0*/  SYNCS.PHASECHK.TRANS64.TRYWAIT P0, [UR12], R10 ;  /* 0x0000000aff0075a7 */ /* 0x000062000800014c */
[----:B------:R-:W-:Y:S05]  /*1bc0*/  @!P1 BRA `(.L_x_25) ;  /* 0x0000000000049947 */ /* 0x000fea0003800000 */
[----:B------:R-:W-:Y:S01]  /*1bd0*/  BPT.TRAP 0x1 ;  /* 0x000000040000795c */ /* 0x000fe20000300000 */
.L_x_25:
[----:B-1----:R-:W-:Y:S05]  /*1be0*/  @P0 BRA `(.L_x_26) ;  /* 0x0000000000080947 */ /* 0x002fea0003800000 */
[----:B------:R-:W1:Y:S02]  /*1bf0*/  SYNCS.PHASECHK.TRANS64.TRYWAIT P0, [UR12], R10 ;  /* 0x0000000aff0075a7 */ /* 0x000e64000800014c */
[----:B-1----:R-:W-:Y:S05]  /*1c00*/  @!P0 BRA `(.L_x_27) ;  /* 0x0000004c00a08947 */ /* 0x002fea0003800000 */
.L_x_26:
[----:B------:R-:W-:Y:S01]  /*1c10*/  UIADD3 UR12, UR10, 0x3100, URZ ;  /* 0x000031000a0c7890 */ /* 0x000fe2000fffe03f */
[----:B------:R-:W-:Y:S01]  /*1c20*/  WARPGROUP.ARRIVE ;  /* 0x00000000000079c5 */ /* 0x000fe20000000000 */
[----:B------:R-:W-:Y:S02]  /*1c30*/  UISETP.NE.AND UP0, UPT, UR7, URZ, UPT ;  /* 0x0000003f0700728c */ /* 0x000fe4000bf05270 */
[----:B------:R-:W-:Y:S02]  /*1c40*/  USHF.R.U32.HI UR12, URZ, 0x4, UR12 ;  /* 0x000000043f0c7899 */ /* 0x000fe4000801160c */
[----:B------:R-:W-:Y:S02]  /*1c50*/  USEL UR8, UR8, URZ, !UP0 ;  /* 0x0000003f08087287 */ /* 0x000fe4000c000000 */
[----:B------:R-:W-:Y:S02]  /*1c60*/  ULOP3.LUT UR7, UR12, 0x3fff, URZ, 0xc0, !UPT ;  /* 0x00003fff0c077892 */ /* 0x000fe4000f8ec03f */
[----:B------:R-:W-:-:S02]  /*1c70*/  ULOP3.LUT UR12, UR11, 0x10000, URZ, 0xfc, !UPT ;  /* 0x000100000b0c7892 */ /* 0x000fc4000f8efc3f */
[----:B------:R-:W-:Y:S02]  /*1c80*/  ULOP3.LUT UR7, UR7, 0x10000, URZ, 0xfc, !UPT ;  /* 0x0001000007077892 */ /* 0x000fe4000f8efc3f */
[----:B------:R-:W-:Y:S02]  /*1c90*/  UISETP.NE.U32.AND UP0, UPT, UR8, URZ, UPT ;  /* 0x0000003f0800728c */ /* 0x000fe4000bf05070 */
[----:B------:R-:W-:Y:S02]  /*1ca0*/  ULEA UR12, UR16, UR12, 0x8 ;  /* 0x0000000c100c7291 */ /* 0x000fe4000f8e403f */
[----:B------:R-:W-:Y:S01]  /*1cb0*/  ULEA UR14, UR16, UR7, 0x7 ;  /* 0x00000007100e7291 */ /* 0x000fe2000f8e383f */
[----:B------:R-:W-:Y:S01]  /*1cc0*/  UMOV UR13, 0xc0000010 ;  /* 0xc0000010000d7882 */ /* 0x000fe20000000000 */
[----:B------:R-:W-:Y:S01]  /*1cd0*/  UMOV UR15, 0xc0000010 ;  /* 0xc0000010000f7882 */ /* 0x000fe20000000000 */
[----:B------:R-:W-:-:S06]  /*1ce0*/  UIADD3 UR6, UR6, 0x1, URZ ;  /* 0x0000000106067890 */ /* 0x000fcc000fffe03f */
[----:B------:R-:W-:Y:S01]  /*1cf0*/  QGMMA.64x64x32.F32.E4M3.E4M3 R24, gdesc[UR12], R24, UP0, gsb0 ;  /* 0x00e000000c1879f3 */ /* 0x000fe2000b800818 */
[----:B------:R-:W-:-:S04]  /*1d00*/  UISETP.NE.AND UP0, UPT, UR6, UR17, UPT ;  /* 0x000000110600728c */ /* 0x000fc8000bf05270 */
[----:B------:R-:W-:-:S06]  /*1d10*/  USEL UR7, URZ, 0x1, UP0 ;  /* 0x000000013f077887 */ /* 0x000fcc0008000000 */
[----:B------:R-:W-:Y:S01]  /*1d20*/  ISETP.NE.AND P0, PT, RZ, UR7, PT ;  /* 0x00000007ff007c0c */ /* 0x000fe2000bf05270 */
[----:B------:R-:W-:-:S12]  /*1d30*/  WARPGROUP.DEPBAR.LE gsb0, 0x1 ;  /* 0x00008000000079c5 */ /* 0x000fd80000010100 */
[----:B------:R-:W-:Y:S05]  /*1d40*/  @!P0 BRA `(.L_x_28) ;  /* 0x0000000000888947 */ /* 0x000fea0003800000 */
[----:B------:R-:W-:Y:S02]  /*1d50*/  WARPGROUP.DEPBAR.LE gsb0, 0x0 ;  /* 0x00008000000079c5 */ /* 0x000fe40000010000 */
[----:B------:R-:W-:-:S01]  /*1d60*/  FADD R79, R24, R79 ;  /* 0x0000004f184f7221 */ /* 0x000fc20000000000 */
[----:B------:R-:W-:Y:S01]  /*1d70*/  FADD R80, R25, R80 ;  /* 0x0000005019507221 */ /* 0x000fe20000000000 */
        /* <DEDUP_REMOVED lines=30> */
[----:B------:R-:W-:-:S06]  /*1f60*/  UMOV UR6, URZ ;  /* 0x0000003f00067c82 */ /* 0x000fcc0008000000 */
.L_x_28:
[----:B------:R-:W-:Y:S05]  /*1f70*/  @!P1 BRA `(.L_x_29) ;  /* 0x0000000000049947 */ /* 0x000fea0003800000 */
[----:B------:R-:W-:Y:S01]  /*1f80*/  BPT.TRAP 0x1 ;  /* 0x000000040000795c */ /* 0x000fe20000300000 */
.L_x_29:
[----:B------:R-:W-:-:S13]  /*1f90*/  ISETP.NE.AND P0, PT, R6, RZ, PT ;  /* 0x000000ff0600720c */ /* 0x000fda0003f05270 */
[----:B01----:R-:W-:-:S05]  /*1fa0*/  @P0 LEA R10, R9, UR10, 0x3 ;  /* 0x0000000a090a0c11 */ /* 0x003fca000f8e18ff */
[----:B------:R-:W-:-:S05]  /*1fb0*/  @P0 VIADD R10, R10, 0x18 ;  /* 0x000000180a0a0836 */ /* 0x000fca0000000000 */
[----:B------:R-:W-:-:S04]  /*1fc0*/  @P0 PRMT R10, R3, 0x654, R10 ;  /* 0x00000654030a0816 */ /* 0x000fc8000000000a */
[----:B------:R0:W-:Y:S01]  /*1fd0*/  @P0 SYNCS.ARRIVE.TRANS64.RED.A1T0 RZ, [R10+URZ], RZ ;  /* 0x000000ff0aff09a7 */ /* 0x0001e2000810043f */
[----:B------:R-:W-:-:S13]  /*1fe0*/  ISETP.GT.U32.AND P0, PT, R2, 0x1, PT ;  /* 0x000000010200780c */ /* 0x000fda0003f04070 */
[----:B0-----:R-:W-:Y:S05]  /*1ff0*/  @P0 BRA `(.L_x_30) ;  /* 0x0000000000040947 */ /* 0x001fea0003800000 */
[----:B------:R-:W-:Y:S01]  /*2000*/  BPT.TRAP 0x1 ;  /* 0x000000040000795c */ /* 0x000fe20000300000 */
.L_x_30:
[----:B------:R-:W-:Y:S01]  /*2010*/  UIADD3 UR16, UR16, 0x1, URZ ;  /* 0x0000000110107890 */ /* 0x000fe2000fffe03f */
[C---:B------:R-:W-:Y:S01]  /*2020*/  ISETP.GT.AND P1, PT, R8.reuse, 0x1, PT ;  /* 0x000000010800780c */ /* 0x040fe20003f24270 */
[----:B------:R-:W-:Y:S02]  /*2030*/  VIADD R9, R9, 0x1 ;  /* 0x0000000109097836 */ /* 0x000fe40000000000 */
[----:B------:R-:W-:Y:S01]  /*2040*/  UISETP.NE.AND UP0, UPT, UR16, 0x3, UPT ;  /* 0x000000031000788c */ /* 0x000fe2000bf05270 */
[----:B------:R-:W-:Y:S02]  /*2050*/  VIADD R8, R8, 0xffffffff ;  /* 0xffffffff08087836 */ /* 0x000fe40000000000 */
[C---:B------:R-:W-:Y:S01]  /*2060*/  ISETP.NE.AND P0, PT, R9.reuse, 0x3, PT ;  /* 0x000000030900780c */ /* 0x040fe20003f05270 */
[----:B------:R-:W-:Y:S02]  /*2070*/  USEL UR8, URZ, 0x1, UP0 ;  /* 0x000000013f087887 */ /* 0x000fe40008000000 */
[----:B------:R-:W-:Y:S01]  /*2080*/  USEL UR16, UR16, URZ, UP0 ;  /* 0x0000003f10107287 */ /* 0x000fe20008000000 */
[----:B------:R-:W-:-:S03]  /*2090*/  SEL R9, R9, RZ, P0 ;  /* 0x000000ff09097207 */ /* 0x000fc60000000000 */
[----:B------:R-:W-:Y:S01]  /*20a0*/  LOP3.LUT R14, R14, UR8, RZ, 0x3c, !PT ;  /* 0x000000080e0e7c12 */ /* 0x000fe2000f8e3cff */
[----:B------:R-:W-:Y:S01]  /*20b0*/  UMOV UR8, 0x1 ;  /* 0x0000000100087882 */ /* 0x000fe20000000000 */
[----:B------:R-:W-:Y:S06]  /*20c0*/  @P1 BRA `(.L_x_31) ;  /* 0xfffffff800981947 */ /* 0x000fec000383ffff */
.L_x_23:
[----:B------:R-:W-:Y:S01]  /*20d0*/  UISETP.NE.AND UP0, UPT, UR6, URZ, UPT ;  /* 0x0000003f0600728c */ /* 0x000fe2000bf05270 */
[----:B01----:R-:W0:Y:S03]  /*20e0*/  LDC R8, c[0x0][0x28c] ;  /* 0x0000a300ff087b82 */ /* 0x003e260000000800 */
[----:B------:R-:W-:-:S06]  /*20f0*/  USEL UR6, URZ, 0x1, !UP0 ;  /* 0x000000013f067887 */ /* 0x000fcc000c000000 */
[----:B------:R-:W-:Y:S02]  /*2100*/  ISETP.NE.AND P0, PT, RZ, UR6, PT ;  /* 0x00000006ff007c0c */ /* 0x000fe4000bf05270 */
[----:B0-----:R-:W-:-:S11]  /*2110*/  ISETP.GE.AND P1, PT, R8, 0x1, PT ;  /* 0x000000010800780c */ /* 0x001fd60003f26270 */
[----:B------:R-:W-:Y:S05]  /*2120*/  @!P0 BRA `(.L_x_32) ;  /* 0x0000000000848947 */ /* 0x000fea0003800000 */
[----:B------:R-:W-:Y:S02]  /*2130*/  WARPGROUP.DEPBAR.LE gsb0, 0x0 ;  /* 0x00008000000079c5 */ /* 0x000fe40000010000 */
[----:B------:R-:W-:Y:S01]  /*2140*/  FADD R79, R24, R79 ;  /* 0x0000004f184f7221 */ /* 0x000fe20000000000 */
        /* <DEDUP_REMOVED lines=30> */
[----:B------:R-:W-:-:S07]  /*2330*/  FADD R16, R16, R55 ;  /* 0x0000003710107221 */ /* 0x000fce0000000000 */
.L_x_32:
[----:B------:R-:W-:Y:S02]  /*2340*/  WARPGROUP.DEPBAR.LE gsb0, 0x0 ;  /* 0x00008000000079c5 */ /* 0x000fe40000010000 */
[----:B------:R-:W-:Y:S05]  /*2350*/  @!P1 BRA `(.L_x_33) ;  /* 0x0000000000549947 */ /* 0x000fea0003800000 */
[----:B------:R-:W-:-:S13]  /*2360*/  ISETP.NE.AND P0, PT, R81, 0x3, PT ;  /* 0x000000035100780c */ /* 0x000fda0003f05270 */
[----:B------:R-:W-:Y:S05]  /*2370*/  @!P0 BRA `(.L_x_34) ;  /* 0x0000000000048947 */ /* 0x000fea0003800000 */
[----:B------:R-:W-:Y:S01]  /*2380*/  BPT.TRAP 0x1 ;  /* 0x000000040000795c */ /* 0x000fe20000300000 */
.L_x_34:
[----:B------:R-:W-:Y:S01]  /*2390*/  ISETP.NE.AND P0, PT, R6, RZ, PT ;  /* 0x000000ff0600720c */ /* 0x000fe20003f05270 */
[----:B------:R-:W-:Y:S01]  /*23a0*/  BSSY B0, `(.L_x_35) ;  /* 0x000000e000007945 */ /* 0x000fe20003800000 */
[----:B------:R-:W-:-:S11]  /*23b0*/  ISETP.GT.U32.AND P1, PT, R2, 0x1, PT ;  /* 0x000000010200780c */ /* 0x000fd60003f24070 */
[----:B------:R-:W-:Y:S05]  /*23c0*/  @!P0 BRA `(.L_x_36) ;  /* 0x00000000002c8947 */ /* 0x000fea0003800000 */
[----:B------:R-:W-:-:S04]  /*23d0*/  UISETP.LT.AND UP0, UPT, UR9, 0x1, UPT ;  /* 0x000000010900788c */ /* 0x000fc8000bf01270 */
[----:B------:R-:W-:-:S04]  /*23e0*/  USEL UR8, UR9, 0x1, UP0 ;  /* 0x0000000109087887 */ /* 0x000fc80008000000 */
[----:B------:R-:W-:-:S04]  /*23f0*/  UIADD3 UR8, UR5, UR9, -UR8 ;  /* 0x0000000905087290 */ /* 0x000fc8000fffe808 */
[----:B------:R-:W-:-:S04]  /*2400*/  UIMAD.WIDE.U32 UR6, UR8, -0x55555555, URZ ;  /* 0xaaaaaaab080678a5 */ /* 0x000fc8000f8e003f */
[----:B------:R-:W-:-:S04]  /*2410*/  USHF.R.U32.HI UR6, URZ, 0x1, UR7 ;  /* 0x000000013f067899 */ /* 0x000fc80008011607 */
[----:B------:R-:W-:-:S04]  /*2420*/  UIMAD UR8, UR6, -0x3, UR8 ;  /* 0xfffffffd060878a4 */ /* 0x000fc8000f8e0208 */
[----:B------:R-:W-:-:S04]  /*2430*/  ULEA UR8, UR8, UR10, 0x3 ;  /* 0x0000000a08087291 */ /* 0x000fc8000f8e183f */
[----:B------:R-:W-:-:S06]  /*2440*/  UIADD3 UR8, UR8, 0x18, URZ ;  /* 0x0000001808087890 */ /* 0x000fcc000fffe03f */
[----:B------:R-:W-:-:S05]  /*2450*/  IMAD.U32 R8, RZ, RZ, UR8 ;  /* 0x00000008ff087e24 */ /* 0x000fca000f8e00ff */
[----:B------:R-:W-:-:S04]  /*2460*/  PRMT R8, R3, 0x654, R8 ;  /* 0x0000065403087816 */ /* 0x000fc80000000008 */
[----:B------:R0:W-:Y:S03]  /*2470*/  SYNCS.ARRIVE.TRANS64.RED.A1T0 RZ, [R8+URZ], RZ ;  /* 0x000000ff08ff79a7 */ /* 0x0001e6000810043f */
.L_x_36:
[----:B------:R-:W-:Y:S05]  /*2480*/  BSYNC B0 ;  /* 0x0000000000007941 */ /* 0x000fea0003800000 */
.L_x_35:
[----:B------:R-:W-:Y:S05]  /*2490*/  @P1 BRA `(.L_x_33) ;  /* 0x0000000000041947 */ /* 0x000fea0003800000 */
[----:B------:R-:W-:Y:S01]  /*24a0*/  BPT.TRAP 0x1 ;  /* 0x000000040000795c */ /* 0x000fe20000300000 */
.L_x_33:
[----:B------:R-:W1:Y:S01]  /*24b0*/  LDC R24, c[0x0][0x288] ;  /* 0x0000a200ff187b82 */ /* 0x000e620000000800 */
[C---:B------:R-:W-:Y:S01]  /*24c0*/  LOP3.LUT R14, R0.reuse, 0x3, RZ, 0xc0, !PT ;  /* 0x00000003000e7812 */ /* 0x040fe200078ec0ff */
[----:B------:R-:W-:Y:S01]  /*24d0*/  IMAD.SHL.U32 R25, R15, 0x40, RZ ;  /* 0x000000400f197824 */ /* 0x000fe200078e00ff */
[--C-:B0-----:R-:W-:Y:S01]  /*24e0*/  SHF.R.U32.HI R8, RZ, 0x2, R0.reuse ;  /* 0x00000002ff087819 */ /* 0x101fe20000011600 */
[----:B------:R-:W-:Y:S01]  /*24f0*/  UIADD3 UR5, UR9, UR5, URZ ;  /* 0x0000000509057290 */ /* 0x000fe2000fffe03f */
[----:B------:R-:W-:Y:S01]  /*2500*/  LOP3.LUT R10, R0, 0x60, RZ, 0xc0, !PT ;  /* 0x00000060000a7812 */ /* 0x000fe200078ec0ff */
[----:B------:R-:W-:Y:S01]  /*2510*/  ULDC UR12, c[0x0][0x284] ;  /* 0x0000a100000c7ab9 */ /* 0x000fe20000000800 */
[----:B------:R-:W-:Y:S01]  /*2520*/  SHF.R.U32.HI R11, RZ, 0x7, R0 ;  /* 0x00000007ff0b7819 */ /* 0x000fe20000011600 */
[----:B------:R-:W-:Y:S01]  /*2530*/  UISETP.GT.U32.AND UP0, UPT, UR5, 0x2, UPT ;  /* 0x000000020500788c */ /* 0x000fe2000bf04070 */
[----:B------:R-:W-:Y:S01]  /*2540*/  LOP3.LUT R9, R8, 0x7, RZ, 0xc0, !PT ;  /* 0x0000000708097812 */ /* 0x000fe200078ec0ff */
[----:B------:R-:W-:Y:S01]  /*2550*/  UISETP.GE.U32.AND UP1, UPT, UR9, 0x3, UPT ;  /* 0x000000030900788c */ /* 0x000fe2000bf26070 */
[----:B------:R-:W-:Y:S01]  /*2560*/  SHF.R.U32.HI R10, RZ, 0x1, R10 ;  /* 0x00000001ff0a7819 */ /* 0x000fe2000001160a */
[----:B------:R-:W-:Y:S01]  /*2570*/  UISETP.LT.U32.AND UP0, UPT, UR9, 0x3, UP0 ;  /* 0x000000030900788c */ /* 0x000fe20008701070 */
[----:B------:R-:W-:Y:S01]  /*2580*/  LOP3.LUT R8, R11, 0x1, RZ, 0xc0, !PT ;  /* 0x000000010b087812 */ /* 0x000fe200078ec0ff */
[----:B------:R-:W-:Y:S01]  /*2590*/  ULDC.64 UR10, c[0x0][0x5d0] ;  /* 0x00017400000a7ab9 */ /* 0x000fe20000000a00 */
[----:B------:R-:W-:Y:S01]  /*25a0*/  IADD3 R27, RZ, -R10, -R9 ;  /* 0x8000000aff1b7210 */ /* 0x000fe20007ffe809 */
[----:B------:R-:W-:Y:S01]  /*25b0*/  UIMAD.WIDE.U32 UR6, UR5, -0x55555555, URZ ;  /* 0xaaaaaaab050678a5 */ /* 0x000fe2000f8e003f */
[----:B------:R-:W-:Y:S01]  /*25c0*/  SHF.R.S32.HI R32, RZ, 0x1f, R73 ;  /* 0x0000001fff207819 */ /* 0x000fe20000011449 */
[----:B------:R-:W-:Y:S01]  /*25d0*/  USEL UR8, URZ, 0x1, !UP0 ;  /* 0x000000013f087887 */ /* 0x000fe2000c000000 */
[C---:B------:R-:W-:Y:S01]  /*25e0*/  IMAD.SHL.U32 R26, R8.reuse, 0x40, RZ ;  /* 0x00000040081a7824 */ /* 0x040fe200078e00ff */
[----:B------:R-:W-:Y:S01]  /*25f0*/  USHF.R.U32.HI UR6, URZ, 0x1, UR7 ;  /* 0x000000013f067899 */ /* 0x000fe20008011607 */
[----:B------:R-:W-:Y:S01]  /*2600*/  IMAD R27, R8, -0x40, R27 ;  /* 0xffffffc0081b7824 */ /* 0x000fe200078e021b */
[----:B------:R-:W-:Y:S01]  /*2610*/  ULOP3.LUT UR4, UR4, UR8, URZ, 0x3c, !UPT ;  /* 0x0000000804047292 */ /* 0x000fe2000f8e3c3f */
[----:B------:R-:W-:Y:S01]  /*2620*/  IMAD R8, R32, UR10, RZ ;  /* 0x0000000a20087c24 */ /* 0x000fe2000f8e02ff */
[----:B-1----:R-:W-:Y:S01]  /*2630*/  ISETP.GE.AND P0, PT, R25, R24, PT ;  /* 0x000000181900720c */ /* 0x002fe20003f06270 */
[----:B------:R-:W-:Y:S01]  /*2640*/  IMAD R28, R14, -0x2, R24 ;  /* 0xfffffffe0e1c7824 */ /* 0x000fe200078e0218 */
[----:B------:R-:W-:Y:S01]  /*2650*/  LOP3.LUT R11, R26, 0x40, R9, 0xe2, !PT ;  /* 0x000000401a0b7812 */ /* 0x000fe200078ee209 */
[C---:B------:R-:W-:Y:S01]  /*2660*/  IMAD.SHL.U32 R24, R71.reuse, 0x80, RZ ;  /* 0x0000008047187824 */ /* 0x040fe200078e00ff */
[----:B------:R-:W-:Y:S01]  /*2670*/  UIMAD UR5, UR6, -0x3, UR5 ;  /* 0xfffffffd060578a4 */ /* 0x000fe2000f8e0205 */
[----:B------:R-:W-:Y:S01]  /*2680*/  IMAD.SHL.U32 R14, R0, 0x2, RZ ;  /* 0x00000002000e7824 */ /* 0x000fe200078e00ff */
[----:B------:R-:W-:Y:S01]  /*2690*/  @UP1 ULOP3.LUT UR4, UR4, 0x1, UR6, 0x78, !UPT ;  /* 0x0000000104041892 */ /* 0x000fe2000f8e7806 */
[----:B------:R-:W-:Y:S01]  /*26a0*/  IMAD.WIDE R30, R71, 0x80, RZ ;  /* 0x00000080471e7825 */ /* 0x000fe200078e02ff */
[----:B------:R-:W-:-:S02]  /*26b0*/  ISETP.GE.OR P0, PT, R24, UR12, P0 ;  /* 0x0000000c18007c0c */ /* 0x000fc40008706670 */
[----:B------:R-:W-:Y:S01]  /*26c0*/  LOP3.LUT R14, R25, 0x6, R14, 0xf8, !PT ;  /* 0x00000006190e7812 */ /* 0x000fe200078ef80e */
[C---:B------:R-:W-:Y:S01]  /*26d0*/  IMAD R29, R73.reuse, UR11, R8 ;  /* 0x0000000b491d7c24 */ /* 0x040fe2000f8e0208 */
[----:B------:R-:W-:Y:S01]  /*26e0*/  IADD3 R27, -R24, UR12, R27 ;  /* 0x0000000c181b7c10 */ /* 0x000fe2000fffe11b */
[----:B------:R-:W-:Y:S01]  /*26f0*/  IMAD.IADD R28, R28, 0x1, -R25 ;  /* 0x000000011c1c7824 */ /* 0x000fe200078e0a19 */
[----:B------:R-:W-:Y:S01]  /*2700*/  SHF.R.S32.HI R15, RZ, 0x1f, R14 ;  /* 0x0000001fff0f7819 */ /* 0x000fe2000001140e */
[----:B------:R-:W-:Y:S01]  /*2710*/  IMAD.MOV.U32 R26, RZ, RZ, -0x1 ;  /* 0xffffffffff1a7424 */ /* 0x000fe200078e00ff */
[----:B------:R-:W-:Y:S01]  /*2720*/  LOP3.LUT R33, R30, R11, R10, 0xfe, !PT ;  /* 0x0000000b1e217212 */ /* 0x000fe200078efe0a */
[----:B------:R-:W-:-:S04]  /*2730*/  IMAD.WIDE.U32 R8, R73, UR10, R14 ;  /* 0x0000000a49087c25 */ /* 0x000fc8000f8e000e */
[----:B------:R-:W-:Y:S01]  /*2740*/  IMAD.IADD R9, R9, 0x1, R29 ;  /* 0x0000000109097824 */ /* 0x000fe200078e021d */
[----:B------:R-:W-:Y:S06]  /*2750*/  @P0 BRA `(.L_x_37) ;  /* 0x0000002400940947 */ /* 0x000fec0003800000 */
[----:B------:R-:W0:Y:S01]  /*2760*/  LDC.64 R24, c[0x0][0x5c8] ;  /* 0x00017200ff187b82 */ /* 0x000e220000000a00 */
[----:B------:R-:W-:Y:S01]  /*2770*/  ULDC.64 UR6, c[0x0][0x5c0] ;  /* 0x0001700000067ab9 */ /* 0x000fe20000000a00 */
[----:B------:R-:W-:Y:S01]  /*2780*/  BSSY B0, `(.L_x_37) ;  /* 0x0000262000007945 */ /* 0x000fe20003800000 */
[-C--:B0-----:R-:W-:Y:S02]  /*2790*/  IMAD R10, R31, R24.reuse, RZ ;  /* 0x000000181f0a7224 */ /* 0x081fe400078e02ff */
[----:B------:R-:W-:-:S04]  /*27a0*/  IMAD.WIDE.U32 R8, R33, R24, R8 ;  /* 0x0000001821087225 */ /* 0x000fc800078e0008 */
[----:B------:R-:W-:Y:S01]  /*27b0*/  IMAD R11, R33, R25, R10 ;  /* 0x00000019210b7224 */ /* 0x000fe200078e020a */
[----:B------:R-:W-:Y:S02]  /*27c0*/  LEA R10, P0, R24, R8, 0x3 ;  /* 0x00000008180a7211 */ /* 0x000fe400078018ff */
[----:B------:R-:W-:Y:S01]  /*27d0*/  IADD3 R8, P1, R8, UR6, RZ ;  /* 0x0000000608087c10 */ /* 0x000fe2000ff3e0ff */
[----:B------:R-:W-:Y:S01]  /*27e0*/  IMAD.IADD R9, R9, 0x1, R11 ;  /* 0x0000000109097824 */ /* 0x000fe200078e020b */
[----:B------:R-:W-:-:S04]  /*27f0*/  IADD3 R10, P2, R10, UR6, RZ ;  /* 0x000000060a0a7c10 */ /* 0x000fc8000ff5e0ff */
[----:B------:R-:W-:Y:S02]  /*2800*/  LEA.HI.X R11, R24, R9, R25, 0x3, P0 ;  /* 0x00000009180b7211 */ /* 0x000fe400000f1c19 */
[----:B----45:R-:W-:Y:S02]  /*2810*/  FSETP.NEU.AND P0, PT, R12, RZ, PT ;  /* 0x000000ff0c00720b */ /* 0x030fe40003f0d000 */
[----:B------:R-:W-:Y:S02]  /*2820*/  IADD3.X R9, R9, UR7, RZ, P1, !PT ;  /* 0x0000000709097c10 */ /* 0x000fe40008ffe4ff */
[----:B------:R-:W-:-:S09]  /*2830*/  IADD3.X R11, R11, UR7, RZ, P2, !PT ;  /* 0x000000070b0b7c10 */ /* 0x000fd200097fe4ff */
[----:B------:R-:W-:Y:S05]  /*2840*/  @!P0 BRA `(.L_x_38) ;  /* 0x0000001c00148947 */ /* 0x000fea0003800000 */
[----:B------:R-:W-:Y:S01]  /*2850*/  ULDC.64 UR6, c[0x0][0x5b8] ;  /* 0x00016e0000067ab9 */ /* 0x000fe20000000a00 */
[----:B------:R-:W-:Y:S01]  /*2860*/  ISETP.GE.AND P0, PT, R28, 0x1, PT ;  /* 0x000000011c00780c */ /* 0x000fe20003f06270 */
[----:B------:R-:W-:Y:S01]  /*2870*/  IMAD R32, R32, UR6, RZ ;  /* 0x0000000620207c24 */ /* 0x000fe2000f8e02ff */
[----:B------:R-:W-:Y:S01]  /*2880*/  ULDC.64 UR10, c[0x0][0x5a8] ;  /* 0x00016a00000a7ab9 */ /* 0x000fe20000000a00 */
[----:B------:R-:W-:Y:S01]  /*2890*/  IMAD.WIDE.U32 R24, R73, UR6, R14 ;  /* 0x0000000649187c25 */ /* 0x000fe2000f8e000e */
[----:B------:R-:W-:Y:S01]  /*28a0*/  ISETP.LT.OR P3, PT, R27, 0x1, !P0 ;  /* 0x000000011b00780c */ /* 0x000fe20004761670 */
[----:B------:R-:W-:Y:S02]  /*28b0*/  BSSY B1, `(.L_x_39) ;  /* 0x000000c000017945 */ /* 0x000fe40003800000 */
[----:B------:R-:W-:Y:S01]  /*28c0*/  IMAD R73, R73, UR7, R32 ;  /* 0x0000000749497c24 */ /* 0x000fe2000f8e0220 */
[----:B------:R-:W-:Y:S02]  /*28d0*/  ULDC.64 UR6, c[0x0][0x5b0] ;  /* 0x00016c0000067ab9 */ /* 0x000fe40000000a00 */
[----:B------:R-:W-:-:S02]  /*28e0*/  IMAD R29, R31, UR6, RZ ;  /* 0x000000061f1d7c24 */ /* 0x000fc4000f8e02ff */
[----:B------:R-:W-:Y:S02]  /*28f0*/  IMAD.IADD R25, R25, 0x1, R73 ;  /* 0x0000000119197824 */ /* 0x000fe400078e0249 */
[C---:B------:R-:W-:Y:S02]  /*2900*/  IMAD R29, R33.reuse, UR7, R29 ;  /* 0x00000007211d7c24 */ /* 0x040fe4000f8e021d */
[----:B------:R-:W-:-:S03]  /*2910*/  IMAD.WIDE.U32 R14, R33, UR6, R24 ;  /* 0x00000006210e7c25 */ /* 0x000fc6000f8e0018 */
[----:B------:R-:W-:-:S04]  /*2920*/  IADD3 R14, P1, R14, UR10, RZ ;  /* 0x0000000a0e0e7c10 */ /* 0x000fc8000ff3e0ff */
[--C-:B------:R-:W-:Y:S02]  /*2930*/  IADD3.X R15, R15, UR11, R29.reuse, P1, !PT ;  /* 0x0000000b0f0f7c10 */ /* 0x100fe40008ffe41d */
[----:B------:R-:W-:Y:S01]  /*2940*/  PRMT R29, RZ, 0x7610, R29 ;  /* 0x00007610ff1d7816 */ /* 0x000fe2000000001d */
[----:B------:R-:W-:Y:S06]  /*2950*/  @P3 BRA `(.L_x_40) ;  /* 0x0000000000043947 */ /* 0x000fec0003800000 */
[----:B------:R0:W5:Y:S02]  /*2960*/  LDG.E.U8 R29, desc[UR18][R14.64] ;  /* 0x000000120e1d7981 */ /* 0x000164000c1e1100 */
.L_x_40:
[----:B------:R-:W-:Y:S05]  /*2970*/  BSYNC B1 ;  /* 0x0000000000017941 */ /* 0x000fea0003800000 */
.L_x_39:
[----:B-----5:R-:W-:Y:S01]  /*2980*/  LOP3.LUT R29, R29, 0xff, RZ, 0xc0, !PT ;  /* 0x000000ff1d1d7812 */ /* 0x020fe200078ec0ff */
[----:B------:R-:W-:Y:S01]  /*2990*/  BSSY B1, `(.L_x_41) ;  /* 0x000000c000017945 */ /* 0x000fe20003800000 */
[----:B------:R-:W-:Y:S02]  /*29a0*/  ISETP.GE.AND P1, PT, R28, 0x2, PT ;  /* 0x000000021c00780c */ /* 0x000fe40003f26270 */
[----:B------:R-:W-:Y:S02]  /*29b0*/  F2FP.F16.E4M3.UNPACK_B R29, R29 ;  /* 0x0000001dff1d723e */ /* 0x000fe400020006ff */
[----:B------:R-:W-:-:S03]  /*29c0*/  ISETP.LT.OR P2, PT, R27, 0x1, !P1 ;  /* 0x000000011b00780c */ /* 0x000fc60004f41670 */
[----:B------:R-:W-:-:S05]  /*29d0*/  HADD2.F32 R29, -RZ, R29.H0_H0 ;  /* 0x2000001dff1d7230 */ /* 0x000fca0000004100 */
[----:B------:R-:W-:Y:S01]  /*29e0*/  FMUL R32, R29, R12 ;  /* 0x0000000c1d207220 */ /* 0x000fe20000400000 */
[----:B------:R-:W-:-:S03]  /*29f0*/  PRMT R29, RZ, 0x7610, R29 ;  /* 0x00007610ff1d7816 */ /* 0x000fc6000000001d */
[----:B--2---:R-:W-:-:S05]  /*2a00*/  FFMA R32, R79, R7, R32 ;  /* 0x000000074f207223 */ /* 0x004fca0000000020 */
[----:B------:R-:W-:-:S05]  /*2a10*/  F2FP.SATFINITE.E4M3.F32.PACK_AB_MERGE_C R35, RZ, R32, RZ ;  /* 0x00000020ff23723e */ /* 0x000fca00048070ff */
[----:B------:R1:W-:Y:S01]  /*2a20*/  @!P3 STG.E.U8 desc[UR18][R8.64], R35 ;  /* 0x000000230800b986 */ /* 0x0003e2000c101112 */
[----:B------:R-:W-:Y:S05]  /*2a30*/  @P2 BRA `(.L_x_42) ;  /* 0x0000000000042947 */ /* 0x000fea0003800000 */
[----:B------:R2:W5:Y:S02]  /*2a40*/  LDG.E.U8 R29, desc[UR18][R14.64+0x1] ;  /* 0x000001120e1d7981 */ /* 0x000564000c1e1100 */
.L_x_42:
[----:B------:R-:W-:Y:S05]  /*2a50*/  BSYNC B1 ;  /* 0x0000000000017941 */ /* 0x000fea0003800000 */
.L_x_41:
[----:B-----5:R-:W-:Y:S01]  /*2a60*/  LOP3.LUT R29, R29, 0xff, RZ, 0xc0, !PT ;  /* 0x000000ff1d1d7812 */ /* 0x020fe200078ec0ff */
[----:B------:R-:W-:Y:S01]  /*2a70*/  BSSY B1, `(.L_x_43) ;  /* 0x0000012000017945 */ /* 0x000fe20003800000 */
[----:B------:R-:W-:Y:S02]  /*2a80*/  IADD3 R33, P3, R33, 0x8, RZ ;  /* 0x0000000821217810 */ /* 0x000fe40007f7e0ff */
[----:B------:R-:W-:Y:S02]  /*2a90*/  F2FP.F16.E4M3.UNPACK_B R29, R29 ;  /* 0x0000001dff1d723e */ /* 0x000fe400020006ff */
[----:B------:R-:W-:Y:S01]  /*2aa0*/  ISETP.LT.OR P0, PT, R27, 0x9, !P0 ;  /* 0x000000091b00780c */ /* 0x000fe20004701670 */
[----:B------:R-:W-:Y:S02]  /*2ab0*/  IMAD.X R30, RZ, RZ, R31, P3 ;  /* 0x000000ffff1e7224 */ /* 0x000fe400018e061f */
[----:B------:R-:W-:Y:S02]  /*2ac0*/  HADD2.F32 R29, -RZ, R29.H0_H0 ;  /* 0x2000001dff1d7230 */ /* 0x000fe40000004100 */
[----:B------:R-:W-:-:S02]  /*2ad0*/  IMAD R30, R30, UR6, RZ ;  /* 0x000000061e1e7c24 */ /* 0x000fc4000f8e02ff */
[----:B------:R-:W-:-:S04]  /*2ae0*/  IMAD.WIDE.U32 R24, R33, UR6, R24 ;  /* 0x0000000621187c25 */ /* 0x000fc8000f8e0018 */
[----:B------:R-:W-:Y:S01]  /*2af0*/  FMUL R29, R29, R12 ;  /* 0x0000000c1d1d7220 */ /* 0x000fe20000400000 */
[----:B------:R-:W-:-:S03]  /*2b00*/  IMAD R33, R33, UR7, R30 ;  /* 0x0000000721217c24 */ /* 0x000fc6000f8e021e */
[----:B------:R-:W-:Y:S01]  /*2b10*/  FFMA R29, R80, R7, R29 ;  /* 0x00000007501d7223 */ /* 0x000fe2000000001d */
[----:B------:R-:W-:-:S04]  /*2b20*/  IADD3 R24, P3, R24, UR10, RZ ;  /* 0x0000000a18187c10 */ /* 0x000fc8000ff7e0ff */
[----:B------:R-:W-:Y:S02]  /*2b30*/  F2FP.SATFINITE.E4M3.F32.PACK_AB_MERGE_C R31, RZ, R29, RZ ;  /* 0x0000001dff1f723e */ /* 0x000fe400048070ff */
[----:B------:R-:W-:Y:S02]  /*2b40*/  IADD3.X R25, R25, UR11, R33, P3, !PT ;  /* 0x0000000b19197c10 */ /* 0x000fe40009ffe421 */
[----:B------:R-:W-:Y:S01]  /*2b50*/  PRMT R29, RZ, 0x7610, R29 ;  /* 0x00007610ff1d7816 */ /* 0x000fe2000000001d */
[----:B------:R3:W-:Y:S01]  /*2b60*/  @!P2 STG.E.U8 desc[UR18][R8.64+0x1], R31 ;  /* 0x0000011f0800a986 */ /* 0x0007e2000c101112 */
[----:B------:R-:W-:Y:S05]  /*2b70*/  @P0 BRA `(.L_x_44) ;  /* 0x0000000000040947 */ /* 0x000fea0003800000 */
[----:B------:R4:W5:Y:S02]  /*2b80*/  LDG.E.U8 R29, desc[UR18][R24.64] ;  /* 0x00000012181d7981 */ /* 0x000964000c1e1100 */
.L_x_44:
[----:B------:R-:W-:Y:S05]  /*2b90*/  BSYNC B1 ;  /* 0x0000000000017941 */ /* 0x000fea0003800000 */
.L_x_43:
[----:B-----5:R-:W-:Y:S01]  /*2ba0*/  LOP3.LUT R29, R29, 0xff, RZ, 0xc0, !PT ;  /* 0x000000ff1d1d7812 */ /* 0x020fe200078ec0ff */
[----:B------:R-:W-:Y:S01]  /*2bb0*/  BSSY B1, `(.L_x_45) ;  /* 0x000000b000017945 */ /* 0x000fe20003800000 */
[----:B------:R-:W-:Y:S02]  /*2bc0*/  ISETP.LT.OR P1, PT, R27, 0x9, !P1 ;  /* 0x000000091b00780c */ /* 0x000fe40004f21670 */
[----:B------:R-:W-:-:S05]  /*2bd0*/  F2FP.F16.E4M3.UNPACK_B R29, R29 ;  /* 0x0000001dff1d723e */ /* 0x000fca00020006ff */
[----:B------:R-:W-:-:S05]  /*2be0*/  HADD2.F32 R29, -RZ, R29.H0_H0 ;  /* 0x2000001dff1d7230 */ /* 0x000fca0000004100 */
[----:B------:R-:W-:Y:S01]  /*2bf0*/  FMUL R30, R29, R12 ;  /* 0x0000000c1d1e7220 */ /* 0x000fe20000400000 */
[----:B------:R-:W-:-:S03]  /*2c00*/  PRMT R29, RZ, 0x7610, R29 ;  /* 0x00007610ff1d7816 */ /* 0x000fc6000000001d */
[----:B------:R-:W-:-:S05]  /*2c10*/  FFMA R30, R77, R7, R30 ;  /* 0x000000074d1e7223 */ /* 0x000fca000000001e */
[----:B---3--:R-:W-:-:S05]  /*2c20*/  F2FP.SATFINITE.E4M3.F32.PACK_AB_MERGE_C R31, RZ, R30, RZ ;  /* 0x0000001eff1f723e */ /* 0x008fca00048070ff */
[----:B------:R3:W-:Y:S01]  /*2c30*/  @!P0 STG.E.U8 desc[UR18][R10.64], R31 ;  /* 0x0000001f0a008986 */ /* 0x0007e2000c101112 */
[----:B------:R-:W-:Y:S05]  /*2c40*/  @P1 BRA `(.L_x_46) ;  /* 0x0000000000041947 */ /* 0x000fea0003800000 */
[----:B------:R0:W5:Y:S02]  /*2c50*/  LDG.E.U8 R29, desc[UR18][R24.64+0x1] ;  /* 0x00000112181d7981 */ /* 0x000164000c1e1100 */
.L_x_46:
[----:B------:R-:W-:Y:S05]  /*2c60*/  BSYNC B1 ;  /* 0x0000000000017941 */ /* 0x000fea0003800000 */
.L_x_45:
[----:B-----5:R-:W-:Y:S01]  /*2c70*/  LOP3.LUT R29, R29, 0xff, RZ, 0xc0, !PT ;  /* 0x000000ff1d1d7812 */ /* 0x020fe200078ec0ff */
[----:B------:R-:W-:Y:S01]  /*2c80*/  BSSY B1, `(.L_x_47) ;  /* 0x000000c000017945 */ /* 0x000fe20003800000 */
[----:B------:R-:W-:Y:S02]  /*2c90*/  ISETP.GE.AND P0, PT, R28, 0x9, PT ;  /* 0x000000091c00780c */ /* 0x000fe40003f06270 */
[----:B------:R-:W-:Y:S02]  /*2ca0*/  F2FP.F16.E4M3.UNPACK_B R29, R29 ;  /* 0x0000001dff1d723e */ /* 0x000fe400020006ff */
[----:B------:R-:W-:-:S03]  /*2cb0*/  ISETP.LT.OR P2, PT, R27, 0x1, !P0 ;  /* 0x000000011b00780c */ /* 0x000fc60004741670 */
[----:B------:R-:W-:-:S05]  /*2cc0*/  HADD2.F32 R29, -RZ, R29.H0_H0 ;  /* 0x2000001dff1d7230 */ /* 0x000fca0000004100 */
[----:B------:R-:W-:-:S04]  /*2cd0*/  FMUL R29, R29, R12 ;  /* 0x0000000c1d1d7220 */ /* 0x000fc80000400000 */
[----:B------:R-:W-:-:S05]  /*2ce0*/  FFMA R29, R78, R7, R29 ;  /* 0x000000074e1d7223 */ /* 0x000fca000000001d */
[----:B---3--:R-:W-:Y:S02]  /*2cf0*/  F2FP.SATFINITE.E4M3.F32.PACK_AB_MERGE_C R31, RZ, R29, RZ ;  /* 0x0000001dff1f723e */ /* 0x008fe400048070ff */
[----:B------:R-:W-:-:S03]  /*2d00*/  PRMT R29, RZ, 0x7610, R29 ;  /* 0x00007610ff1d7816 */ /* 0x000fc6000000001d */
[----:B------:R3:W-:Y:S01]  /*2d10*/  @!P1 STG.E.U8 desc[UR18][R10.64+0x1], R31 ;  /* 0x0000011f0a009986 */ /* 0x0007e2000c101112 */
[----:B------:R-:W-:Y:S05]  /*2d20*/  @P2 BRA `(.L_x_48) ;  /* 0x0000000000042947 */ /* 0x000fea0003800000 */
[----:B------:R0:W5:Y:S02]  /*2d30*/  LDG.E.U8 R29, desc[UR18][R14.64+0x8] ;  /* 0x000008120e1d7981 */ /* 0x000164000c1e1100 */
.L_x_48:
[----:B------:R-:W-:Y:S05]  /*2d40*/  BSYNC B1 ;  /* 0x0000000000017941 */ /* 0x000fea0003800000 */
.L_x_47:
        /* <DEDUP_REMOVED lines=13> */
.L_x_50:
[----:B------:R-:W-:Y:S05]  /*2e20*/  BSYNC B1 ;  /* 0x0000000000017941 */ /* 0x000fea0003800000 */
.L_x_49:
[----:B-----5:R-:W-:Y:S01]  /*2e30*/  LOP3.LUT R29, R29, 0xff, RZ, 0xc0, !PT ;  /* 0x000000ff1d1d7812 */ /* 0x020fe200078ec0ff */
[----:B------:R-:W-:Y:S01]  /*2e40*/  BSSY B1, `(.L_x_51) ;  /* 0x000000b000017945 */ /* 0x000fe20003800000 */
[----:B------:R-:W-:Y:S02]  /*2e50*/  ISETP.LT.OR P0, PT, R27, 0x9, !P0 ;  /* 0x000000091b00780c */ /* 0x000fe40004701670 */
[----:B------:R-:W-:-:S05]  /*2e60*/  F2FP.F16.E4M3.UNPACK_B R29, R29 ;  /* 0x0000001dff1d723e */ /* 0x000fca00020006ff */
        /* <DEDUP_REMOVED lines=8> */
.L_x_52:
[----:B------:R-:W-:Y:S05]  /*2ef0*/  BSYNC B1 ;  /* 0x0000000000017941 */ /* 0x000fea0003800000 */
.L_x_51:
        /* <DEDUP_REMOVED lines=12> */
.L_x_54:
[----:B------:R-:W-:Y:S05]  /*2fc0*/  BSYNC B1 ;  /* 0x0000000000017941 */ /* 0x000fea0003800000 */
.L_x_53:
        /* <DEDUP_REMOVED lines=13> */
.L_x_56:
[----:B------:R-:W-:Y:S05]  /*30a0*/  BSYNC B1 ;  /* 0x0000000000017941 */ /* 0x000fea0003800000 */
.L_x_55:
        /* <DEDUP_REMOVED lines=13> */
.L_x_58:
[----:B------:R-:W-:Y:S05]  /*3180*/  BSYNC B1 ;  /* 0x0000000000017941 */ /* 0x000fea0003800000 */
.L_x_57:
        /* <DEDUP_REMOVED lines=12> */
.L_x_60:
[----:B------:R-:W-:Y:S05]  /*3250*/  BSYNC B1 ;  /* 0x0000000000017941 */ /* 0x000fea0003800000 */
.L_x_59:
        /* <DEDUP_REMOVED lines=12> */
.L_x_62:
[----:B------:R-:W-:Y:S05]  /*3320*/  BSYNC B1 ;  /* 0x0000000000017941 */ /* 0x000fea0003800000 */
.L_x_61:
        /* <DEDUP_REMOVED lines=13> */
.L_x_64:
[----:B------:R-:W-:Y:S05]  /*3400*/  BSYNC B1 ;  /* 0x0000000000017941 */ /* 0x000fea0003800000 */
.L_x_63:
        /* <DEDUP_REMOVED lines=13> */
.L_x_66:
[----:B------:R-:W-:Y:S05]  /*34e0*/  BSYNC B1 ;  /* 0x0000000000017941 */ /* 0x000fea0003800000 */
.L_x_65:
        /* <DEDUP_REMOVED lines=12> */
.L_x_68:
[----:B------:R-:W-:Y:S05]  /*35b0*/  BSYNC B1 ;  /* 0x0000000000017941 */ /* 0x000fea0003800000 */
.L_x_67:
        /* <DEDUP_REMOVED lines=12> */
.L_x_70:
[----:B------:R-:W-:Y:S05]  /*3680*/  BSYNC B1 ;  /* 0x0000000000017941 */ /* 0x000fea0003800000 */
.L_x_69:
        /* <DEDUP_REMOVED lines=13> */
.L_x_72:
[----:B------:R-:W-:Y:S05]  /*3760*/  BSYNC B1 ;  /* 0x0000000000017941 */ /* 0x000fea0003800000 */
.L_x_71:
        /* <DEDUP_REMOVED lines=13> */
.L_x_74:
[----:B------:R-:W-:Y:S05]  /*3840*/  BSYNC B1 ;  /* 0x0000000000017941 */ /* 0x000fea0003800000 */
.L_x_73:
        /* <DEDUP_REMOVED lines=12> */
.L_x_76:
[----:B------:R-:W-:Y:S05]  /*3910*/  BSYNC B1 ;  /* 0x0000000000017941 */ /* 0x000fea0003800000 */
.L_x_75:
        /* <DEDUP_REMOVED lines=12> */
.L_x_78:
[----:B------:R-:W-:Y:S05]  /*39e0*/  BSYNC B1 ;  /* 0x0000000000017941 */ /* 0x000fea0003800000 */
.L_x_77:
        /* <DEDUP_REMOVED lines=13> */
.L_x_80:
[----:B------:R-:W-:Y:S05]  /*3ac0*/  BSYNC B1 ;  /* 0x0000000000017941 */ /* 0x000fea0003800000 */
.L_x_79:
        /* <DEDUP_REMOVED lines=13> */
.L_x_82:
[----:B------:R-:W-:Y:S05]  /*3ba0*/  BSYNC B1 ;  /* 0x0000000000017941 */ /* 0x000fea0003800000 */
.L_x_81:
        /* <DEDUP_REMOVED lines=12> */
.L_x_84:
[----:B------:R-:W-:Y:S05]  /*3c70*/  BSYNC B1 ;  /* 0x0000000000017941 */ /* 0x000fea0003800000 */
.L_x_83:
[----:B-----5:R-:W-:Y:S01]  /*3c80*/  LOP3.LUT R29, R29, 0xff, RZ, 0xc0, !PT ;  /* 0x000000ff1d1d7812 */ /* 0x020fe200078ec0ff */
[----:B------:R-:W-:Y:S01]  /*3c90*/  BSSY B1, `(.L_x_85) ;  /* 0x000000b000017945 */ /* 0x000fe20003800000 */
[----:B------:R-:W-:Y:S02]  /*3ca0*/  ISETP.LT.OR P1, PT, R27, 0x9, !P1 ;  /* 0x000000091b00780c */ /* 0x000fe40004f21670 */
[----:B------:R-:W-:-:S05]  /*3cb0*/  F2FP.F16.E4M3.UNPACK_B R29, R29 ;  /* 0x0000001dff1d723e */ /* 0x000fca00020006ff */
[----:B------:R-:W-:-:S05]  /*3cc0*/  HADD2.F32 R29, -RZ, R29.H0_H0 ;  /* 0x2000001dff1d7230 */ /* 0x000fca0000004100 */
[----:B------:R-:W-:-:S04]  /*3cd0*/  FMUL R30, R29, R12 ;  /* 0x0000000c1d1e7220 */ /* 0x000fc80000400000 */
[----:B------:R-:W-:Y:S01]  /*3ce0*/  FFMA R30, R23, R7, R30 ;  /* 0x00000007171e7223 */ /* 0x000fe2000000001e */
[----:B------:R-:W-:-:S04]  /*3cf0*/  PRMT R23, RZ, 0x7610, R23 ;  /* 0x00007610ff177816 */ /* 0x000fc80000000017 */
[----:B------:R-:W-:-:S05]  /*3d00*/  F2FP.SATFINITE.E4M3.F32.PACK_AB_MERGE_C R29, RZ, R30, RZ ;  /* 0x0000001eff1d723e */ /* 0x000fca00048070ff */
[----:B------:R0:W-:Y:S01]  /*3d10*/  @!P0 STG.E.U8 desc[UR18][R10.64+0x28], R29 ;  /* 0x0000281d0a008986 */ /* 0x0001e2000c101112 */
[----:B------:R-:W-:Y:S05]  /*3d20*/  @P1 BRA `(.L_x_86) ;  /* 0x0000000000041947 */ /* 0x000fea0003800000 */
[----:B------:R0:W5:Y:S02]  /*3d30*/  LDG.E.U8 R23, desc[UR18][R24.64+0x29] ;  /* 0x0000291218177981 */ /* 0x000164000c1e1100 */
.L_x_86:
[----:B------:R-:W-:Y:S05]  /*3d40*/  BSYNC B1 ;  /* 0x0000000000017941 */ /* 0x000fea0003800000 */
.L_x_85:
        /* <DEDUP_REMOVED lines=8> */
[----:B0-----:R-:W-:Y:S02]  /*3dd0*/  F2FP.SATFINITE.E4M3.F32.PACK_AB_MERGE_C R29, RZ, R23, RZ ;  /* 0x00000017ff1d723e */ /* 0x001fe400048070ff */
[----:B------:R-:W-:-:S03]  /*3de0*/  PRMT R23, RZ, 0x7610, R23 ;  /* 0x00007610ff177816 */ /* 0x000fc60000000017 */
[----:B------:R0:W-:Y:S01]  /*3df0*/  @!P1 STG.E.U8 desc[UR18][R10.64+0x29], R29 ;  /* 0x0000291d0a009986 */ /* 0x0001e2000c101112 */
[----:B------:R-:W-:Y:S05]  /*3e00*/  @P2 BRA `(.L_x_88) ;  /* 0x0000000000042947 */ /* 0x000fea0003800000 */
[----:B------:R0:W5:Y:S02]  /*3e10*/  LDG.E.U8 R23, desc[UR18][R14.64+0x30] ;  /* 0x000030120e177981 */ /* 0x000164000c1e1100 */
.L_x_88:
[----:B------:R-:W-:Y:S05]  /*3e20*/  BSYNC B1 ;  /* 0x0000000000017941 */ /* 0x000fea0003800000 */
.L_x_87:
[----:B-----5:R-:W-:Y:S01]  /*3e30*/  LOP3.LUT R23, R23, 0xff, RZ, 0xc0, !PT ;  /* 0x000000ff17177812 */ /* 0x020fe200078ec0ff */
[----:B------:R-:W-:Y:S01]  /*3e40*/  BSSY B1, `(.L_x_89) ;  /* 0x000000c000017945 */ /* 0x000fe20003800000 */
[----:B------:R-:W-:Y:S02]  /*3e50*/  ISETP.GE.AND P1, PT, R28, 0x32, PT ;  /* 0x000000321c00780c */ /* 0x000fe40003f26270 */
[----:B------:R-:W-:Y:S02]  /*3e60*/  F2FP.F16.E4M3.UNPACK_B R23, R23 ;  /* 0x00000017ff17723e */ /* 0x000fe400020006ff */
[----:B------:R-:W-:-:S03]  /*3e70*/  ISETP.LT.OR P3, PT, R27, 0x1, !P1 ;  /* 0x000000011b00780c */ /* 0x000fc60004f61670 */
        /* <DEDUP_REMOVED lines=8> */
.L_x_90:
[----:B------:R-:W-:Y:S05]  /*3f00*/  BSYNC B1 ;  /* 0x0000000000017941 */ /* 0x000fea0003800000 */
.L_x_89:
[----:B-----5:R-:W-:Y:S01]  /*3f10*/  LOP3.LUT R21, R21, 0xff, RZ, 0xc0, !PT ;  /* 0x000000ff15157812 */ /* 0x020fe200078ec0ff */
[----:B------:R-:W-:Y:S01]  /*3f20*/  BSSY B1, `(.L_x_91) ;  /* 0x000000b000017945 */ /* 0x000fe20003800000 */
[----:B------:R-:W-:Y:S02]  /*3f30*/  ISETP.LT.OR P0, PT, R27, 0x9, !P0 ;  /* 0x000000091b00780c */ /* 0x000fe40004701670 */
[----:B------:R-:W-:-:S05]  /*3f40*/  F2FP.F16.E4M3.UNPACK_B R21, R21 ;  /* 0x00000015ff15723e */ /* 0x000fca00020006ff */
        /* <DEDUP_REMOVED lines=8> */
.L_x_92:
[----:B------:R-:W-:Y:S05]  /*3fd0*/  BSYNC B1 ;  /* 0x0000000000017941 */ /* 0x000fea0003800000 */
.L_x_91:
        /* <DEDUP_REMOVED lines=12> */
.L_x_94:
[----:B------:R-:W-:Y:S05]  /*40a0*/  BSYNC B1 ;  /* 0x0000000000017941 */ /* 0x000fea0003800000 */
.L_x_93:
        /* <DEDUP_REMOVED lines=13> */
.L_x_96:
[----:B------:R-:W-:Y:S05]  /*4180*/  BSYNC B1 ;  /* 0x0000000000017941 */ /* 0x000fea0003800000 */
.L_x_95:
        /* <DEDUP_REMOVED lines=13> */
.L_x_98:
[----:B------:R-:W-:Y:S05]  /*4260*/  BSYNC B1 ;  /* 0x0000000000017941 */ /* 0x000fea0003800000 */
.L_x_97:
[----:B-----5:R-:W-:Y:S01]  /*4270*/  LOP3.LUT R17, R17, 0xff, RZ, 0xc0, !PT ;  /* 0x000000ff11117812 */ /* 0x020fe200078ec0ff */
[----:B------:R-:W-:Y:S01]  /*4280*/  BSSY B1, `(.L_x_99) ;  /* 0x000000b000017945 */ /* 0x000fe20003800000 */
[----:B------:R-:W-:Y:S02]  /*4290*/  ISETP.LT.OR P0, PT, R27, 0x9, !P0 ;  /* 0x000000091b00780c */ /* 0x000fe40004701670 */
[----:B------:R-:W-:Y:S02]  /*42a0*/  F2FP.F16.E4M3.UNPACK_B R17, R17 ;  /* 0x00000011ff11723e */ /* 0x000fe400020006ff */
[----:B0-2---:R-:W-:-:S03]  /*42b0*/  PRMT R14, RZ, 0x7610, R14 ;  /* 0x00007610ff0e7816 */ /* 0x005fc6000000000e */
[----:B------:R-:W-:-:S05]  /*42c0*/  HADD2.F32 R17, -RZ, R17.H0_H0 ;  /* 0x20000011ff117230 */ /* 0x000fca0000004100 */
[----:B------:R-:W-:-:S04]  /*42d0*/  FMUL R17, R17, R12 ;  /* 0x0000000c11117220 */ /* 0x000fc80000400000 */
[----:B------:R-:W-:-:S05]  /*42e0*/  FFMA R17, R18, R7, R17 ;  /* 0x0000000712117223 */ /* 0x000fca0000000011 */
[----:B------:R-:W-:-:S05]  /*42f0*/  F2FP.SATFINITE.E4M3.F32.PACK_AB_MERGE_C R17, RZ, R17, RZ ;  /* 0x00000011ff11723e */ /* 0x000fca00048070ff */
[----:B------:R0:W-:Y:S01]  /*4300*/  @!P3 STG.E.U8 desc[UR18][R8.64+0x39], R17 ;  /* 0x000039110800b986 */ /* 0x0001e2000c101112 */
[----:B------:R-:W-:Y:S05]  /*4310*/  @P0 BRA `(.L_x_100) ;  /* 0x0000000000040947 */ /* 0x000fea0003800000 */
[----:B------:R2:W5:Y:S02]  /*4320*/  LDG.E.U8 R14, desc[UR18][R24.64+0x38] ;  /* 0x00003812180e7981 */ /* 0x000564000c1e1100 */
.L_x_100:
[----:B------:R-:W-:Y:S05]  /*4330*/  BSYNC B1 ;  /* 0x0000000000017941 */ /* 0x000fea0003800000 */
.L_x_99:
[----:B-----5:R-:W-:Y:S01]  /*4340*/  LOP3.LUT R14, R14, 0xff, RZ, 0xc0, !PT ;  /* 0x000000ff0e0e7812 */ /* 0x020fe200078ec0ff */
[----:B------:R-:W-:Y:S01]  /*4350*/  BSSY B1, `(.L_x_101) ;  /* 0x000000b000017945 */ /* 0x000fe20003800000 */
[----:B------:R-:W-:Y:S02]  /*4360*/  ISETP.LT.OR P1, PT, R27, 0x9, !P1 ;  /* 0x000000091b00780c */ /* 0x000fe40004f21670 */
[----:B------:R-:W-:-:S05]  /*4370*/  F2FP.F16.E4M3.UNPACK_B R14, R14 ;  /* 0x0000000eff0e723e */ /* 0x000fca00020006ff */
[----:B01-3--:R-:W-:-:S05]  /*4380*/  HADD2.F32 R9, -RZ, R14.H0_H0 ;  /* 0x2000000eff097230 */ /* 0x00bfca0000004100 */
[----:B------:R-:W-:-:S04]  /*4390*/  FMUL R8, R9, R12 ;  /* 0x0000000c09087220 */ /* 0x000fc80000400000 */
[----:B------:R-:W-:-:S05]  /*43a0*/  FFMA R8, R13, R7, R8 ;  /* 0x000000070d087223 */ /* 0x000fca0000000008 */
[----:B------:R-:W-:Y:S02]  /*43b0*/  F2FP.SATFINITE.E4M3.F32.PACK_AB_MERGE_C R9, RZ, R8, RZ ;  /* 0x00000008ff09723e */ /* 0x000fe400048070ff */
[----:B------:R-:W-:-:S03]  /*43c0*/  PRMT R8, RZ, 0x7610, R8 ;  /* 0x00007610ff087816 */ /* 0x000fc60000000008 */
[----:B------:R0:W-:Y:S01]  /*43d0*/  @!P0 STG.E.U8 desc[UR18][R10.64+0x38], R9 ;  /* 0x000038090a008986 */ /* 0x0001e2000c101112 */
[----:B------:R-:W-:Y:S05]  /*43e0*/  @P1 BRA `(.L_x_102) ;  /* 0x0000000000041947 */ /* 0x000fea0003800000 */
[----:B------:R1:W5:Y:S02]  /*43f0*/  LDG.E.U8 R8, desc[UR18][R24.64+0x39] ;  /* 0x0000391218087981 */ /* 0x000364000c1e1100 */
.L_x_102:
[----:B------:R-:W-:Y:S05]  /*4400*/  BSYNC B1 ;  /* 0x0000000000017941 */ /* 0x000fea0003800000 */
.L_x_101:
[----:B------:R-:W-:Y:S05]  /*4410*/  @P1 BRA `(.L_x_103) ;  /* 0x0000000800601947 */ /* 0x000fea0003800000 */
[----:B-----5:R-:W-:-:S04]  /*4420*/  LOP3.LUT R8, R8, 0xff, RZ, 0xc0, !PT ;  /* 0x000000ff08087812 */ /* 0x020fc800078ec0ff */
[----:B------:R-:W-:-:S05]  /*4430*/  F2FP.F16.E4M3.UNPACK_B R8, R8 ;  /* 0x00000008ff08723e */ /* 0x000fca00020006ff */
[----:B0-----:R-:W-:-:S05]  /*4440*/  HADD2.F32 R9, -RZ, R8.H0_H0 ;  /* 0x20000008ff097230 */ /* 0x001fca0000004100 */
[----:B------:R-:W-:-:S04]  /*4450*/  FMUL R9, R9, R12 ;  /* 0x0000000c09097220 */ /* 0x000fc80000400000 */
[----:B------:R-:W-:-:S05]  /*4460*/  FFMA R9, R16, R7, R9 ;  /* 0x0000000710097223 */ /* 0x000fca0000000009 */
[----:B------:R-:W-:-:S05]  /*4470*/  F2FP.SATFINITE.E4M3.F32.PACK_AB_MERGE_C R9, RZ, R9, RZ ;  /* 0x00000009ff09723e */ /* 0x000fca00048070ff */
[----:B------:R3:W-:Y:S01]  /*4480*/  STG.E.U8 desc[UR18][R10.64+0x39], R9 ;  /* 0x000039090a007986 */ /* 0x0007e2000c101112 */
[----:B------:R-:W-:Y:S05]  /*4490*/  BRA `(.L_x_103) ;  /* 0x0000000800407947 */ /* 0x000fea0003800000 */
.L_x_38:
[C---:B------:R-:W-:Y:S01]  /*44a0*/  ISETP.GE.AND P3, PT, R28.reuse, 0x1, PT ;  /* 0x000000011c00780c */ /* 0x040fe20003f66270 */
[-C--:B--2---:R-:W-:Y:S01]  /*44b0*/  FMUL R79, R79, R7.reuse ;  /* 0x000000074f4f7220 */ /* 0x084fe20000400000 */
[----:B------:R-:W-:Y:S01]  /*44c0*/  ISETP.GE.AND P0, PT, R28, 0x2, PT ;  /* 0x000000021c00780c */ /* 0x000fe20003f06270 */
[-C--:B------:R-:W-:Y:S01]  /*44d0*/  FMUL R80, R80, R7.reuse ;  /* 0x0000000750507220 */ /* 0x080fe20000400000 */
[----:B------:R-:W-:Y:S01]  /*44e0*/  ISETP.LT.OR P1, PT, R27, 0x1, !P3 ;  /* 0x000000011b00780c */ /* 0x000fe20005f21670 */
[-C--:B------:R-:W-:Y:S01]  /*44f0*/  FMUL R77, R77, R7.reuse ;  /* 0x000000074d4d7220 */ /* 0x080fe20000400000 */
[C---:B------:R-:W-:Y:S01]  /*4500*/  ISETP.LT.OR P2, PT, R27.reuse, 0x1, !P0 ;  /* 0x000000011b00780c */ /* 0x040fe20004741670 */
[-C--:B------:R-:W-:Y:S01]  /*4510*/  FMUL R78, R78, R7.reuse ;  /* 0x000000074e4e7220 */ /* 0x080fe20000400000 */
[----:B------:R-:W-:Y:S01]  /*4520*/  ISETP.LT.OR P3, PT, R27, 0x9, !P3 ;  /* 0x000000091b00780c */ /* 0x000fe20005f61670 */
[----:B------:R-:W-:Y:S01]  /*4530*/  FMUL R75, R75, R7 ;  /* 0x000000074b4b7220 */ /* 0x000fe20000400000 */
[----:B------:R-:W-:Y:S01]  /*4540*/  F2FP.SATFINITE.E4M3.F32.PACK_AB_MERGE_C R79, RZ, R79, RZ ;  /* 0x0000004fff4f723e */ /* 0x000fe200048070ff */
[-C--:B------:R-:W-:Y:S01]  /*4550*/  FMUL R76, R76, R7.reuse ;  /* 0x000000074c4c7220 */ /* 0x080fe20000400000 */
[----:B------:R-:W-:Y:S01]  /*4560*/  F2FP.SATFINITE.E4M3.F32.PACK_AB_MERGE_C R15, RZ, R80, RZ ;  /* 0x00000050ff0f723e */ /* 0x000fe200048070ff */
[----:B------:R-:W-:Y:S01]  /*4570*/  FMUL R74, R74, R7 ;  /* 0x000000074a4a7220 */ /* 0x000fe20000400000 */
[----:B------:R-:W-:Y:S01]  /*4580*/  F2FP.SATFINITE.E4M3.F32.PACK_AB_MERGE_C R77, RZ, R77, RZ ;  /* 0x0000004dff4d723e */ /* 0x000fe200048070ff */
[-C--:B------:R-:W-:Y:S01]  /*4590*/  FMUL R72, R72, R7.reuse ;  /* 0x0000000748487220 */ /* 0x080fe20000400000 */
[----:B------:R-:W-:Y:S01]  /*45a0*/  ISETP.LT.OR P0, PT, R27, 0x9, !P0 ;  /* 0x000000091b00780c */ /* 0x000fe20004701670 */
[----:B------:R-:W-:Y:S01]  /*45b0*/  @!P1 STG.E.U8 desc[UR18][R8.64], R79 ;  /* 0x0000004f08009986 */ /* 0x000fe2000c101112 */
[C---:B------:R-:W-:Y:S01]  /*45c0*/  ISETP.GE.AND P1, PT, R28.reuse, 0x9, PT ;  /* 0x000000091c00780c */ /* 0x040fe20003f26270 */
[----:B------:R-:W-:Y:S01]  /*45d0*/  FMUL R69, R69, R7 ;  /* 0x0000000745457220 */ /* 0x000fe20000400000 */
[----:B------:R-:W-:Y:S01]  /*45e0*/  F2FP.SATFINITE.E4M3.F32.PACK_AB_MERGE_C R75, RZ, R75, RZ ;  /* 0x0000004bff4b723e */ /* 0x000fe200048070ff */
[----:B------:R0:W-:Y:S01]  /*45f0*/  @!P2 STG.E.U8 desc[UR18][R8.64+0x1], R15 ;  /* 0x0000010f0800a986 */ /* 0x0001e2000c101112 */
[----:B------:R-:W-:Y:S01]  /*4600*/  ISETP.GE.AND P2, PT, R28, 0xa, PT ;  /* 0x0000000a1c00780c */ /* 0x000fe20003f46270 */
[-C--:B------:R-:W-:Y:S01]  /*4610*/  FMUL R70, R70, R7.reuse ;  /* 0x0000000746467220 */ /* 0x080fe20000400000 */
[----:B------:R-:W-:Y:S01]  /*4620*/  F2FP.SATFINITE.E4M3.F32.PACK_AB_MERGE_C R25, RZ, R76, RZ ;  /* 0x0000004cff19723e */ /* 0x000fe200048070ff */
[----:B------:R-:W-:Y:S01]  /*4630*/  @!P3 STG.E.U8 desc[UR18][R10.64], R77 ;  /* 0x0000004d0a00b986 */ /* 0x000fe2000c101112 */
[C---:B------:R-:W-:Y:S01]  /*4640*/  ISETP.LT.OR P3, PT, R27.reuse, 0x1, !P1 ;  /* 0x000000011b00780c */ /* 0x040fe20004f61670 */
[-C--:B------:R-:W-:Y:S01]  /*4650*/  FMUL R68, R68, R7.reuse ;  /* 0x0000000744447220 */ /* 0x080fe20000400000 */
[----:B------:R-:W-:Y:S01]  /*4660*/  ISETP.LT.OR P5, PT, R27, 0x1, !P2 ;  /* 0x000000011b00780c */ /* 0x000fe200057a1670 */
[-C--:B------:R-:W-:Y:S01]  /*4670*/  FMUL R67, R67, R7.reuse ;  /* 0x0000000743437220 */ /* 0x080fe20000400000 */
[----:B------:R-:W-:Y:S01]  /*4680*/  ISETP.LT.OR P1, PT, R27, 0x9, !P1 ;  /* 0x000000091b00780c */ /* 0x000fe20004f21670 */
[-C--:B------:R-:W-:Y:S01]  /*4690*/  FMUL R65, R65, R7.reuse ;  /* 0x0000000741417220 */ /* 0x080fe20000400000 */
[----:B------:R-:W-:Y:S01]  /*46a0*/  F2FP.SATFINITE.E4M3.F32.PACK_AB_MERGE_C R29, RZ, R74, RZ ;  /* 0x0000004aff1d723e */ /* 0x000fe200048070ff */
[-C--:B------:R-:W-:Y:S01]  /*46b0*/  FMUL R66, R66, R7.reuse ;  /* 0x0000000742427220 */ /* 0x080fe20000400000 */
[----:B0-----:R-:W-:Y:S01]  /*46c0*/  F2FP.SATFINITE.E4M3.F32.PACK_AB_MERGE_C R15, RZ, R78, RZ ;  /* 0x0000004eff0f723e */ /* 0x001fe200048070ff */
[-C--:B------:R-:W-:Y:S01]  /*46d0*/  FMUL R64, R64, R7.reuse ;  /* 0x0000000740407220 */ /* 0x080fe20000400000 */
[----:B------:R-:W-:Y:S01]  /*46e0*/  ISETP.LT.OR P2, PT, R27, 0x9, !P2 ;  /* 0x000000091b00780c */ /* 0x000fe20005741670 */
[-C--:B------:R-:W-:Y:S01]  /*46f0*/  FMUL R63, R63, R7.reuse ;  /* 0x000000073f3f7220 */ /* 0x080fe20000400000 */
[----:B------:R-:W-:Y:S01]  /*4700*/  F2FP.SATFINITE.E4M3.F32.PACK_AB_MERGE_C R31, RZ, R72, RZ ;  /* 0x00000048ff1f723e */ /* 0x000fe200048070ff */
[----:B------:R0:W-:Y:S01]  /*4710*/  @!P0 STG.E.U8 desc[UR18][R10.64+0x1], R15 ;  /* 0x0000010f0a008986 */ /* 0x0001e2000c101112 */
[C---:B------:R-:W-:Y:S01]  /*4720*/  ISETP.GE.AND P0, PT, R28.reuse, 0x11, PT ;  /* 0x000000111c00780c */ /* 0x040fe20003f06270 */
[----:B------:R-:W-:Y:S01]  /*4730*/  FMUL R61, R61, R7 ;  /* 0x000000073d3d7220 */ /* 0x000fe20000400000 */
[----:B------:R-:W-:Y:S01]  /*4740*/  F2FP.SATFINITE.E4M3.F32.PACK_AB_MERGE_C R69, RZ, R69, RZ ;  /* 0x00000045ff45723e */ /* 0x000fe200048070ff */
[----:B------:R-:W-:Y:S01]  /*4750*/  @!P3 STG.E.U8 desc[UR18][R8.64+0x8], R75 ;  /* 0x0000084b0800b986 */ /* 0x000fe2000c101112 */
[----:B------:R-:W-:Y:S01]  /*4760*/  ISETP.GE.AND P3, PT, R28, 0x12, PT ;  /* 0x000000121c00780c */ /* 0x000fe20003f66270 */
[----:B------:R-:W-:Y:S01]  /*4770*/  FMUL R62, R62, R7 ;  /* 0x000000073e3e7220 */ /* 0x000fe20000400000 */
[----:B------:R-:W-:Y:S01]  /*4780*/  F2FP.SATFINITE.E4M3.F32.PACK_AB_MERGE_C R67, RZ, R67, RZ ;  /* 0x00000043ff43723e */ /* 0x000fe200048070ff */
[----:B------:R1:W-:Y:S01]  /*4790*/  @!P5 STG.E.U8 desc[UR18][R8.64+0x9], R25 ;  /* 0x000009190800d986 */ /* 0x0003e2000c101112 */
[----:B------:R-:W-:Y:S01]  /*47a0*/  ISETP.LT.OR P5, PT, R27, 0x1, !P3 ;  /* 0x000000011b00780c */ /* 0x000fe20005fa1670 */
[-C--:B------:R-:W-:Y:S01]  /*47b0*/  FMUL R59, R59, R7.reuse ;  /* 0x000000073b3b7220 */ /* 0x080fe20000400000 */
[C---:B------:R-:W-:Y:S01]  /*47c0*/  ISETP.LT.OR P3, PT, R27.reuse, 0x9, !P3 ;  /* 0x000000091b00780c */ /* 0x040fe20005f61670 */
[----:B------:R-:W-:Y:S01]  /*47d0*/  @!P1 STG.E.U8 desc[UR18][R10.64+0x8], R29 ;  /* 0x0000081d0a009986 */ /* 0x000fe2000c101112 */
[----:B------:R-:W-:Y:S01]  /*47e0*/  ISETP.LT.OR P1, PT, R27, 0x1, !P0 ;  /* 0x000000011b00780c */ /* 0x000fe20004721670 */
[-C--:B------:R-:W-:Y:S01]  /*47f0*/  FMUL R60, R60, R7.reuse ;  /* 0x000000073c3c7220 */ /* 0x080fe20000400000 */
[----:B0-----:R-:W-:Y:S01]  /*4800*/  F2FP.SATFINITE.E4M3.F32.PACK_AB_MERGE_C R15, RZ, R70, RZ ;  /* 0x00000046ff0f723e */ /* 0x001fe200048070ff */
[----:B------:R-:W-:Y:S01]  /*4810*/  @!P2 STG.E.U8 desc[UR18][R10.64+0x9], R31 ;  /* 0x0000091f0a00a986 */ /* 0x000fe2000c101112 */
[----:B------:R-:W-:Y:S01]  /*4820*/  ISETP.GE.AND P2, PT, R28, 0x19, PT ;  /* 0x000000191c00780c */ /* 0x000fe20003f46270 */
[-C--:B------:R-:W-:Y:S01]  /*4830*/  FMUL R57, R57, R7.reuse ;  /* 0x0000000739397220 */ /* 0x080fe20000400000 */
[C---:B------:R-:W-:Y:S01]  /*4840*/  ISETP.LT.OR P0, PT, R27.reuse, 0x9, !P0 ;  /* 0x000000091b00780c */ /* 0x040fe20004701670 */
[-C--:B------:R-:W-:Y:S01]  /*4850*/  FMUL R58, R58, R7.reuse ;  /* 0x000000073a3a7220 */ /* 0x080fe20000400000 */
[----:B------:R-:W-:Y:S01]  /*4860*/  ISETP.LT.OR P6, PT, R27, 0x1, !P2 ;  /* 0x000000011b00780c */ /* 0x000fe200057c1670 */
[----:B------:R0:W-:Y:S01]  /*4870*/  @!P5 STG.E.U8 desc[UR18][R8.64+0x11], R15 ;  /* 0x0000110f0800d986 */ /* 0x0001e2000c101112 */
[----:B-1----:R-:W-:Y:S01]  /*4880*/  F2FP.SATFINITE.E4M3.F32.PACK_AB_MERGE_C R25, RZ, R68, RZ ;  /* 0x00000044ff19723e */ /* 0x002fe200048070ff */
[----:B------:R-:W-:Y:S01]  /*4890*/  FMUL R56, R56, R7 ;  /* 0x0000000738387220 */ /* 0x000fe20000400000 */
[----:B------:R-:W-:Y:S01]  /*48a0*/  F2FP.SATFINITE.E4M3.F32.PACK_AB_MERGE_C R65, RZ, R65, RZ ;  /* 0x00000041ff41723e */ /* 0x000fe200048070ff */
[----:B------:R-:W-:Y:S01]  /*48b0*/  @!P1 STG.E.U8 desc[UR18][R8.64+0x10], R69 ;  /* 0x0000104508009986 */ /* 0x000fe2000c101112 */
[----:B------:R-:W-:Y:S01]  /*48c0*/  ISETP.GE.AND P1, PT, R28, 0x1a, PT ;  /* 0x0000001a1c00780c */ /* 0x000fe20003f26270 */
[-C--:B------:R-:W-:Y:S01]  /*48d0*/  FMUL R23, R23, R7.reuse ;  /* 0x0000000717177220 */ /* 0x080fe20000400000 */
[C---:B------:R-:W-:Y:S01]  /*48e0*/  ISETP.LT.OR P2, PT, R27.reuse, 0x9, !P2 ;  /* 0x000000091b00780c */ /* 0x040fe20005741670 */
[----:B------:R1:W-:Y:S01]  /*48f0*/  @!P3 STG.E.U8 desc[UR18][R10.64+0x11], R25 ;  /* 0x000011190a00b986 */ /* 0x0003e2000c101112 */
[----:B------:R-:W-:Y:S01]  /*4900*/  ISETP.LT.OR P5, PT, R27, 0x1, !P1 ;  /* 0x000000011b00780c */ /* 0x000fe20004fa1670 */
[-C--:B------:R-:W-:Y:S01]  /*4910*/  FMUL R21, R21, R7.reuse ;  /* 0x0000000715157220 */ /* 0x080fe20000400000 */
[----:B------:R-:W-:Y:S01]  /*4920*/  ISETP.LT.OR P3, PT, R27, 0x9, !P1 ;  /* 0x000000091b00780c */ /* 0x000fe20004f61670 */
[----:B------:R-:W-:Y:S01]  /*4930*/  @!P0 STG.E.U8 desc[UR18][R10.64+0x10], R67 ;  /* 0x000010430a008986 */ /* 0x000fe2000c101112 */
[----:B0-----:R-:W-:Y:S01]  /*4940*/  F2FP.SATFINITE.E4M3.F32.PACK_AB_MERGE_C R15, RZ, R66, RZ ;  /* 0x00000042ff0f723e */ /* 0x001fe200048070ff */
[-C--:B------:R-:W-:Y:S01]  /*4950*/  FMUL R22, R22, R7.reuse ;  /* 0x0000000716167220 */ /* 0x080fe20000400000 */
[C---:B------:R-:W-:Y:S01]  /*4960*/  ISETP.GE.AND P0, PT, R28.reuse, 0x21, PT ;  /* 0x000000211c00780c */ /* 0x040fe20003f06270 */
[----:B------:R-:W-:Y:S01]  /*4970*/  @!P6 STG.E.U8 desc[UR18][R8.64+0x18], R65 ;  /* 0x000018410800e986 */ /* 0x000fe2000c101112 */
[----:B------:R-:W-:Y:S01]  /*4980*/  ISETP.GE.AND P1, PT, R28, 0x22, PT ;  /* 0x000000221c00780c */ /* 0x000fe20003f26270 */
[-C--:B------:R-:W-:Y:S01]  /*4990*/  FMUL R19, R19, R7.reuse ;  /* 0x0000000713137220 */ /* 0x080fe20000400000 */
[C---:B------:R-:W-:Y:S01]  /*49a0*/  ISETP.LT.OR P6, PT, R27.reuse, 0x1, !P0 ;  /* 0x000000011b00780c */ /* 0x040fe200047c1670 */
[-C--:B------:R-:W-:Y:S01]  /*49b0*/  FMUL R20, R20, R7.reuse ;  /* 0x0000000714147220 */ /* 0x080fe20000400000 */
[----:B-1----:R-:W-:Y:S01]  /*49c0*/  F2FP.SATFINITE.E4M3.F32.PACK_AB_MERGE_C R25, RZ, R64, RZ ;  /* 0x00000040ff19723e */ /* 0x002fe200048070ff */
[----:B------:R0:W-:Y:S01]  /*49d0*/  @!P5 STG.E.U8 desc[UR18][R8.64+0x19], R15 ;  /* 0x0000190f0800d986 */ /* 0x0001e2000c101112 */
[----:B------:R-:W-:Y:S01]  /*49e0*/  ISETP.LT.OR P5, PT, R27, 0x1, !P1 ;  /* 0x000000011b00780c */ /* 0x000fe20004fa1670 */
[----:B------:R-:W-:Y:S01]  /*49f0*/  FMUL R17, R17, R7 ;  /* 0x0000000711117220 */ /* 0x000fe20000400000 */
[----:B------:R-:W-:Y:S01]  /*4a00*/  F2FP.SATFINITE.E4M3.F32.PACK_AB_MERGE_C R63, RZ, R63, RZ ;  /* 0x0000003fff3f723e */ /* 0x000fe200048070ff */
[----:B------:R1:W-:Y:S01]  /*4a10*/  @!P3 STG.E.U8 desc[UR18][R10.64+0x19], R25 ;  /* 0x000019190a00b986 */ /* 0x0003e2000c101112 */
[----:B------:R-:W-:Y:S01]  /*4a20*/  F2FP.SATFINITE.E4M3.F32.PACK_AB_MERGE_C R61, RZ, R61, RZ ;  /* 0x0000003dff3d723e */ /* 0x000fe200048070ff */
[-C--:B------:R-:W-:Y:S01]  /*4a30*/  FMUL R18, R18, R7.reuse ;  /* 0x0000000712127220 */ /* 0x080fe20000400000 */
[----:B------:R-:W-:Y:S01]  /*4a40*/  F2FP.SATFINITE.E4M3.F32.PACK_AB_MERGE_C R29, RZ, R62, RZ ;  /* 0x0000003eff1d723e */ /* 0x000fe200048070ff */
[----:B------:R-:W-:Y:S01]  /*4a50*/  @!P2 STG.E.U8 desc[UR18][R10.64+0x18], R63 ;  /* 0x0000183f0a00a986 */ /* 0x000fe2000c101112 */
[----:B------:R-:W-:Y:S01]  /*4a60*/  ISETP.LT.OR P3, PT, R27, 0x9, !P1 ;  /* 0x000000091b00780c */ /* 0x000fe20004f61670 */
[-C--:B------:R-:W-:Y:S01]  /*4a70*/  FMUL R13, R13, R7.reuse ;  /* 0x000000070d0d7220 */ /* 0x080fe20000400000 */
[----:B------:R-:W-:Y:S01]  /*4a80*/  ISETP.GE.AND P2, PT, R28, 0x29, PT ;  /* 0x000000291c00780c */ /* 0x000fe20003f46270 */
[----:B------:R-:W-:Y:S01]  /*4a90*/  @!P6 STG.E.U8 desc[UR18][R8.64+0x20], R61 ;  /* 0x0000203d0800e986 */ /* 0x000fe2000c101112 */
[C---:B------:R-:W-:Y:S01]  /*4aa0*/  ISETP.LT.OR P0, PT, R27.reuse, 0x9, !P0 ;  /* 0x000000091b00780c */ /* 0x040fe20004701670 */
[----:B------:R-:W-:Y:S01]  /*4ab0*/  FMUL R16, R16, R7 ;  /* 0x0000000710107220 */ /* 0x000fe20000400000 */
[----:B------:R-:W-:Y:S01]  /*4ac0*/  ISETP.GE.AND P1, PT, R28, 0x2a, PT ;  /* 0x0000002a1c00780c */ /* 0x000fe20003f26270 */
[----:B------:R-:W-:Y:S01]  /*4ad0*/  @!P5 STG.E.U8 desc[UR18][R8.64+0x21], R29 ;  /* 0x0000211d0800d986 */ /* 0x000fe2000c101112 */
[----:B------:R-:W-:-:S02]  /*4ae0*/  ISETP.LT.OR P6, PT, R27, 0x1, !P2 ;  /* 0x000000011b00780c */ /* 0x000fc400057c1670 */
[C---:B------:R-:W-:Y:S02]  /*4af0*/  ISETP.LT.OR P5, PT, R27.reuse, 0x1, !P1 ;  /* 0x000000011b00780c */ /* 0x040fe40004fa1670 */
[----:B------:R-:W-:Y:S02]  /*4b00*/  F2FP.SATFINITE.E4M3.F32.PACK_AB_MERGE_C R59, RZ, R59, RZ ;  /* 0x0000003bff3b723e */ /* 0x000fe400048070ff */
[----:B0-----:R-:W-:Y:S02]  /*4b10*/  F2FP.SATFINITE.E4M3.F32.PACK_AB_MERGE_C R15, RZ, R60, RZ ;  /* 0x0000003cff0f723e */ /* 0x001fe400048070ff */
[----:B------:R-:W-:Y:S01]  /*4b20*/  F2FP.SATFINITE.E4M3.F32.PACK_AB_MERGE_C R57, RZ, R57, RZ ;  /* 0x00000039ff39723e */ /* 0x000fe200048070ff */
[----:B------:R-:W-:Y:S01]  /*4b30*/  @!P0 STG.E.U8 desc[UR18][R10.64+0x20], R59 ;  /* 0x0000203b0a008986 */ /* 0x000fe2000c101112 */
[----:B-1----:R-:W-:Y:S02]  /*4b40*/  F2FP.SATFINITE.E4M3.F32.PACK_AB_MERGE_C R25, RZ, R58, RZ ;  /* 0x0000003aff19723e */ /* 0x002fe400048070ff */
[C---:B------:R-:W-:Y:S01]  /*4b50*/  ISETP.LT.OR P1, PT, R27.reuse, 0x9, !P1 ;  /* 0x000000091b00780c */ /* 0x040fe20004f21670 */
[----:B------:R0:W-:Y:S01]  /*4b60*/  @!P3 STG.E.U8 desc[UR18][R10.64+0x21], R15 ;  /* 0x0000210f0a00b986 */ /* 0x0001e2000c101112 */
[----:B------:R-:W-:-:S02]  /*4b70*/  ISETP.LT.OR P2, PT, R27, 0x9, !P2 ;  /* 0x000000091b00780c */ /* 0x000fc40005741670 */
[C---:B------:R-:W-:Y:S01]  /*4b80*/  ISETP.GE.AND P3, PT, R28.reuse, 0x31, PT ;  /* 0x000000311c00780c */ /* 0x040fe20003f66270 */
[----:B------:R-:W-:Y:S01]  /*4b90*/  @!P6 STG.E.U8 desc[UR18][R8.64+0x28], R57 ;  /* 0x000028390800e986 */ /* 0x000fe2000c101112 */
[----:B------:R-:W-:Y:S02]  /*4ba0*/  ISETP.GE.AND P0, PT, R28, 0x32, PT ;  /* 0x000000321c00780c */ /* 0x000fe40003f06270 */
[----:B------:R-:W-:Y:S01]  /*4bb0*/  F2FP.SATFINITE.E4M3.F32.PACK_AB_MERGE_C R23, RZ, R23, RZ ;  /* 0x00000017ff17723e */ /* 0x000fe200048070ff */
[----:B------:R1:W-:Y:S01]  /*4bc0*/  @!P5 STG.E.U8 desc[UR18][R8.64+0x29], R25 ;  /* 0x000029190800d986 */ /* 0x0003e2000c101112 */
[C---:B------:R-:W-:Y:S02]  /*4bd0*/  ISETP.LT.OR P5, PT, R27.reuse, 0x1, !P3 ;  /* 0x000000011b00780c */ /* 0x040fe40005fa1670 */
[----:B------:R-:W-:Y:S02]  /*4be0*/  ISETP.LT.OR P6, PT, R27, 0x1, !P0 ;  /* 0x000000011b00780c */ /* 0x000fe400047c1670 */
[----:B0-----:R-:W-:Y:S01]  /*4bf0*/  F2FP.SATFINITE.E4M3.F32.PACK_AB_MERGE_C R15, RZ, R56, RZ ;  /* 0x00000038ff0f723e */ /* 0x001fe200048070ff */
[----:B------:R-:W-:Y:S01]  /*4c00*/  @!P2 STG.E.U8 desc[UR18][R10.64+0x28], R23 ;  /* 0x000028170a00a986 */ /* 0x000fe2000c101112 */
[----:B------:R-:W-:-:S02]  /*4c10*/  F2FP.SATFINITE.E4M3.F32.PACK_AB_MERGE_C R21, RZ, R21, RZ ;  /* 0x00000015ff15723e */ /* 0x000fc400048070ff */
[C---:B------:R-:W-:Y:S01]  /*4c20*/  ISETP.GE.AND P2, PT, R28.reuse, 0x3a, PT ;  /* 0x0000003a1c00780c */ /* 0x040fe20003f46270 */
[----:B------:R0:W-:Y:S01]  /*4c30*/  @!P1 STG.E.U8 desc[UR18][R10.64+0x29], R15 ;  /* 0x0000290f0a009986 */ /* 0x0001e2000c101112 */
[C---:B------:R-:W-:Y:S02]  /*4c40*/  ISETP.LT.OR P1, PT, R27.reuse, 0x9, !P3 ;  /* 0x000000091b00780c */ /* 0x040fe40005f21670 */
[----:B-1----:R-:W-:Y:S01]  /*4c50*/  F2FP.SATFINITE.E4M3.F32.PACK_AB_MERGE_C R25, RZ, R22, RZ ;  /* 0x00000016ff19723e */ /* 0x002fe200048070ff */
[----:B------:R1:W-:Y:S01]  /*4c60*/  @!P5 STG.E.U8 desc[UR18][R8.64+0x30], R21 ;  /* 0x000030150800d986 */ /* 0x0003e2000c101112 */
[----:B------:R-:W-:Y:S02]  /*4c70*/  ISETP.GE.AND P3, PT, R28, 0x39, PT ;  /* 0x000000391c00780c */ /* 0x000fe40003f66270 */
[C---:B------:R-:W-:Y:S01]  /*4c80*/  ISETP.LT.OR P0, PT, R27.reuse, 0x9, !P0 ;  /* 0x000000091b00780c */ /* 0x040fe20004701670 */
[----:B------:R2:W-:Y:S01]  /*4c90*/  @!P6 STG.E.U8 desc[UR18][R8.64+0x31], R25 ;  /* 0x000031190800e986 */ /* 0x0005e2000c101112 */
[----:B------:R-:W-:-:S02]  /*4ca0*/  ISETP.LT.OR P5, PT, R27, 0x1, !P3 ;  /* 0x000000011b00780c */ /* 0x000fc40005fa1670 */
[C---:B------:R-:W-:Y:S02]  /*4cb0*/  ISETP.LT.OR P6, PT, R27.reuse, 0x1, !P2 ;  /* 0x000000011b00780c */ /* 0x040fe400057c1670 */
[C---:B------:R-:W-:Y:S02]  /*4cc0*/  ISETP.LT.OR P3, PT, R27.reuse, 0x9, !P3 ;  /* 0x000000091b00780c */ /* 0x040fe40005f61670 */
[----:B------:R-:W-:Y:S02]  /*4cd0*/  ISETP.LT.OR P2, PT, R27, 0x9, !P2 ;  /* 0x000000091b00780c */ /* 0x000fe40005741670 */
[----:B------:R-:W-:Y:S02]  /*4ce0*/  F2FP.SATFINITE.E4M3.F32.PACK_AB_MERGE_C R19, RZ, R19, RZ ;  /* 0x00000013ff13723e */ /* 0x000fe400048070ff */
[----:B0-----:R-:W-:Y:S02]  /*4cf0*/  F2FP.SATFINITE.E4M3.F32.PACK_AB_MERGE_C R15, RZ, R20, RZ ;  /* 0x00000014ff0f723e */ /* 0x001fe400048070ff */
[----:B------:R-:W-:Y:S01]  /*4d00*/  F2FP.SATFINITE.E4M3.F32.PACK_AB_MERGE_C R17, RZ, R17, RZ ;  /* 0x00000011ff11723e */ /* 0x000fe200048070ff */
[----:B------:R2:W-:Y:S01]  /*4d10*/  @!P1 STG.E.U8 desc[UR18][R10.64+0x30], R19 ;  /* 0x000030130a009986 */ /* 0x0005e2000c101112 */
[----:B-1----:R-:W-:-:S02]  /*4d20*/  F2FP.SATFINITE.E4M3.F32.PACK_AB_MERGE_C R21, RZ, R18, RZ ;  /* 0x00000012ff15723e */ /* 0x002fc400048070ff */
[----:B------:R-:W-:Y:S01]  /*4d30*/  F2FP.SATFINITE.E4M3.F32.PACK_AB_MERGE_C R13, RZ, R13, RZ ;  /* 0x0000000dff0d723e */ /* 0x000fe200048070ff */
[----:B------:R2:W-:Y:S01]  /*4d40*/  @!P0 STG.E.U8 desc[UR18][R10.64+0x31], R15 ;  /* 0x0000310f0a008986 */ /* 0x0005e2000c101112 */
[----:B------:R-:W-:-:S03]  /*4d50*/  F2FP.SATFINITE.E4M3.F32.PACK_AB_MERGE_C R23, RZ, R16, RZ ;  /* 0x00000010ff17723e */ /* 0x000fc600048070ff */
[----:B------:R2:W-:Y:S04]  /*4d60*/  @!P5 STG.E.U8 desc[UR18][R8.64+0x38], R17 ;  /* 0x000038110800d986 */ /* 0x0005e8000c101112 */
[----:B------:R2:W-:Y:S04]  /*4d70*/  @!P6 STG.E.U8 desc[UR18][R8.64+0x39], R21 ;  /* 0x000039150800e986 */ /* 0x0005e8000c101112 */
[----:B------:R2:W-:Y:S04]  /*4d80*/  @!P3 STG.E.U8 desc[UR18][R10.64+0x38], R13 ;  /* 0x0000380d0a00b986 */ /* 0x0005e8000c101112 */
[----:B------:R2:W-:Y:S02]  /*4d90*/  @!P2 STG.E.U8 desc[UR18][R10.64+0x39], R23 ;  /* 0x000039170a00a986 */ /* 0x0005e4000c101112 */
.L_x_103:
[----:B------:R-:W-:Y:S05]  /*4da0*/  BSYNC B0 ;  /* 0x0000000000007941 */ /* 0x000fea0003800000 */
.L_x_37:
[----:B------:R-:W-:Y:S01]  /*4db0*/  ULDC UR6, c[0x0][0xc] ;  /* 0x0000030000067ab9 */ /* 0x000fe20000000800 */
[----:B------:R-:W-:Y:S01]  /*4dc0*/  ULDC UR7, c[0x0][0x10] ;  /* 0x0000040000077ab9 */ /* 0x000fe20000000800 */
[----:B0-23--:R-:W0:Y:S01]  /*4dd0*/  LDC R9, c[0x0][0x14] ;  /* 0x00000500ff097b82 */ /* 0x00de220000000800 */
[----:B------:R-:W-:Y:S01]  /*4de0*/  UIMAD.WIDE.U32 UR6, UR6, UR7, URZ ;  /* 0x00000007060672a5 */ /* 0x000fe2000f8e003f */
[----:B-----5:R-:W-:Y:S01]  /*4df0*/  PRMT R8, RZ, 0x7610, R8 ;  /* 0x00007610ff087816 */ /* 0x020fe20000000008 */
[----:B------:R-:W-:Y:S02]  /*4e00*/  IMAD.MOV.U32 R15, RZ, RZ, -0x1 ;  /* 0xffffffffff0f7424 */ /* 0x000fe400078e00ff */
[----:B------:R-:W-:Y:S02]  /*4e10*/  IMAD.MOV.U32 R73, RZ, RZ, -0x1 ;  /* 0xffffffffff497424 */ /* 0x000fe400078e00ff */
[----:B0-----:R-:W-:-:S04]  /*4e20*/  IMAD.WIDE.U32 R4, R9, UR6, R4 ;  /* 0x0000000609047c25 */ /* 0x001fc8000f8e0004 */
[----:B------:R-:W-:Y:S01]  /*4e30*/  IMAD R9, R9, UR7, RZ ;  /* 0x0000000709097c24 */ /* 0x000fe2000f8e02ff */
[----:B------:R-:W-:Y:S02]  /*4e40*/  ULDC.64 UR6, c[0x0][0x650] ;  /* 0x0001940000067ab9 */ /* 0x000fe40000000a00 */
[----:B------:R-:W-:Y:S01]  /*4e50*/  ISETP.GE.U32.AND P0, PT, R4, UR6, PT ;  /* 0x0000000604007c0c */ /* 0x000fe2000bf06070 */
[----:B------:R-:W-:-:S05]  /*4e60*/  IMAD.IADD R5, R5, 0x1, R9 ;  /* 0x0000000105057824 */ /* 0x000fca00078e0209 */
[----:B------:R-:W-:-:S13]  /*4e70*/  ISETP.GE.U32.AND.EX P0, PT, R5, UR7, PT, P0 ;  /* 0x0000000705007c0c */ /* 0x000fda000bf06100 */
[----:B------:R-:W-:Y:S05]  /*4e80*/  @P0 BRA `(.L_x_104) ;  /* 0x0000000400600947 */ /* 0x000fea0003800000 */
[----:B------:R-:W0:Y:S01]  /*4e90*/  S2R R22, SR_CTAID.X ;  /* 0x0000000000167919 */ /* 0x000e220000002500 */
[----:B------:R-:W2:Y:S01]  /*4ea0*/  LDC.64 R16, c[0x0][0x628] ;  /* 0x00018a00ff107b82 */ /* 0x000ea20000000a00 */
[----:B------:R-:W-:Y:S01]  /*4eb0*/  ULDC UR6, c[0x0][0x150] ;  /* 0x0000540000067ab9 */ /* 0x000fe20000000800 */
[----:B------:R-:W-:Y:S01]  /*4ec0*/  IMAD.MOV.U32 R14, RZ, RZ, R4 ;  /* 0x000000ffff0e7224 */ /* 0x000fe200078e0004 */
[----:B-1--4-:R-:W1:Y:S01]  /*4ed0*/  S2R R24, SR_CTAID.Y ;  /* 0x0000000000187919 */ /* 0x012e620000002600 */
[----:B------:R-:W-:-:S04]  /*4ee0*/  IMAD.MOV.U32 R15, RZ, RZ, R5 ;  /* 0x000000ffff0f7224 */ /* 0x000fc800078e0005 */
[----:B------:R-:W3:Y:S08]  /*4ef0*/  LDC R25, c[0x0][0x144] ;  /* 0x00005100ff197b82 */ /* 0x000ef00000000800 */
[----:B------:R-:W4:Y:S08]  /*4f00*/  LDC R18, c[0x0][0x630] ;  /* 0x00018c00ff127b82 */ /* 0x000f300000000800 */
[----:B------:R-:W1:Y:S01]  /*4f10*/  LDC.64 R20, c[0x0][0x620] ;  /* 0x00018800ff147b82 */ /* 0x000e620000000a00 */
[----:B--2---:R-:W-:-:S04]  /*4f20*/  ISETP.NE.U32.AND P0, PT, R16, RZ, PT ;  /* 0x000000ff1000720c */ /* 0x004fc80003f05070 */
[----:B------:R-:W-:Y:S02]  /*4f30*/  ISETP.NE.AND.EX P0, PT, R17, RZ, PT, P0 ;  /* 0x000000ff1100720c */ /* 0x000fe40003f05300 */
[----:B0-----:R-:W-:-:S05]  /*4f40*/  I2FP.F32.U32 R8, R22 ;  /* 0x0000001600087245 */ /* 0x001fca0000201000 */
[----:B------:R-:W-:-:S04]  /*4f50*/  FMUL R8, R8, UR6 ;  /* 0x0000000608087c20 */ /* 0x000fc80008400000 */
[----:B------:R0:W2:Y:S02]  /*4f60*/  F2I.U32.TRUNC.NTZ R23, R8 ;  /* 0x0000000800177305 */ /* 0x0000a4000020f000 */
[----:B---34-:R-:W-:Y:S05]  /*4f70*/  @!P0 BRA `(.L_x_105) ;  /* 0x0000000000288947 */ /* 0x018fea0003800000 */
[----:B------:R-:W3:Y:S02]  /*4f80*/  LDC R9, c[0x0][0x634] ;  /* 0x00018d00ff097b82 */ /* 0x000ee40000000800 */
[----:B---3--:R-:W-:-:S05]  /*4f90*/  IADD3 R13, P0, R4, R9, RZ ;  /* 0x00000009040d7210 */ /* 0x008fca0007f1e0ff */
[----:B------:R-:W-:-:S04]  /*4fa0*/  IMAD.X R19, RZ, RZ, R5, P0 ;  /* 0x000000ffff137224 */ /* 0x000fc800000e0605 */
[----:B0-----:R-:W-:-:S04]  /*4fb0*/  IMAD.WIDE.U32 R8, R19, R16, RZ ;  /* 0x0000001013087225 */ /* 0x001fc800078e00ff */
[----:B------:R-:W-:-:S04]  /*4fc0*/  IMAD.WIDE.U32 R10, P0, R13, R17, R8 ;  /* 0x000000110d0a7225 */ /* 0x000fc80007800008 */
[----:B------:R-:W-:-:S04]  /*4fd0*/  IMAD.WIDE.U32 R8, R13, R16, RZ ;  /* 0x000000100d087225 */ /* 0x000fc800078e00ff */
[----:B------:R-:W-:Y:S01]  /*4fe0*/  IMAD.X R15, RZ, RZ, RZ, P0 ;  /* 0x000000ffff0f7224 */ /* 0x000fe200000e06ff */
[----:B------:R-:W-:Y:S01]  /*4ff0*/  IADD3 RZ, P0, R9, R10, RZ ;  /* 0x0000000a09ff7210 */ /* 0x000fe20007f1e0ff */
[----:B------:R-:W-:-:S04]  /*5000*/  IMAD.MOV.U32 R14, RZ, RZ, R11 ;  /* 0x000000ffff0e7224 */ /* 0x000fc800078e000b */
[----:B------:R-:W-:-:S08]  /*5010*/  IMAD.WIDE.U32.X R14, R19, R17, R14, P0 ;  /* 0x00000011130e7225 */ /* 0x000fd000000e040e */
.L_x_105:
[----:B------:R-:W3:Y:S01]  /*5020*/  LDC.64 R30, c[0x0][0x640] ;  /* 0x00019000ff1e7b82 */ /* 0x000ee20000000a00 */
[-C--:B------:R-:W-:Y:S01]  /*5030*/  SHF.R.U64 R73, R14, R18.reuse, R15 ;  /* 0x000000120e497219 */ /* 0x080fe2000000120f */
[----:B--2---:R-:W-:Y:S01]  /*5040*/  IMAD.MOV R23, RZ, RZ, -R23 ;  /* 0x000000ffff177224 */ /* 0x004fe200078e0a17 */
[----:B0-----:R-:W-:Y:S01]  /*5050*/  SHF.R.U32.HI R8, RZ, R18, R15 ;  /* 0x00000012ff087219 */ /* 0x001fe2000001160f */
[----:B------:R-:W-:Y:S01]  /*5060*/  ULDC UR6, c[0x0][0x154] ;  /* 0x0000550000067ab9 */ /* 0x000fe20000000800 */
[----:B------:R-:W-:Y:S01]  /*5070*/  IADD3 R11, P0, RZ, -R73, RZ ;  /* 0x80000049ff0b7210 */ /* 0x000fe20007f1e0ff */
[----:B------:R-:W-:Y:S02]  /*5080*/  IMAD R23, R25, R23, R22 ;  /* 0x0000001719177224 */ /* 0x000fe400078e0216 */
[----:B------:R-:W0:Y:S01]  /*5090*/  LDC R14, c[0x0][0x618] ;  /* 0x00018600ff0e7b82 */ /* 0x000e220000000800 */
[----:B------:R-:W-:Y:S02]  /*50a0*/  IMAD.MOV.U32 R13, RZ, RZ, 0x1 ;  /* 0x00000001ff0d7424 */ /* 0x000fe400078e00ff */
[----:B------:R-:W-:-:S04]  /*50b0*/  IMAD.X R9, RZ, RZ, ~R8, P0 ;  /* 0x000000ffff097224 */ /* 0x000fc800000e0e08 */
[-C--:B-1----:R-:W-:Y:S01]  /*50c0*/  IMAD R10, R9, R20.reuse, RZ ;  /* 0x00000014090a7224 */ /* 0x082fe200078e02ff */
[----:B------:R-:W1:Y:S01]  /*50d0*/  LDC R26, c[0x0][0x608] ;  /* 0x00018200ff1a7b82 */ /* 0x000e620000000800 */
[----:B------:R-:W-:-:S04]  /*50e0*/  IMAD.WIDE.U32 R8, R11, R20, R4 ;  /* 0x000000140b087225 */ /* 0x000fc800078e0004 */
[----:B------:R-:W-:Y:S01]  /*50f0*/  IMAD R11, R11, R21, R10 ;  /* 0x000000150b0b7224 */ /* 0x000fe200078e020a */
[----:B------:R-:W-:Y:S02]  /*5100*/  I2FP.F32.U32 R10, R24 ;  /* 0x00000018000a7245 */ /* 0x000fe40000201000 */
[----:B------:R-:W2:Y:S01]  /*5110*/  LDC R28, c[0x0][0x658] ;  /* 0x00019600ff1c7b82 */ /* 0x000ea20000000800 */
[----:B------:R-:W-:Y:S01]  /*5120*/  IMAD.IADD R9, R9, 0x1, R11 ;  /* 0x0000000109097824 */ /* 0x000fe200078e020b */
[----:B---3--:R-:W-:Y:S01]  /*5130*/  ISETP.NE.U32.AND P0, PT, R30, RZ, PT ;  /* 0x000000ff1e00720c */ /* 0x008fe20003f05070 */
[----:B------:R-:W-:Y:S01]  /*5140*/  FMUL R10, R10, UR6 ;  /* 0x000000060a0a7c20 */ /* 0x000fe20008400000 */
[----:B------:R-:W-:Y:S02]  /*5150*/  IMAD.MOV.U32 R11, RZ, RZ, -0x1 ;  /* 0xffffffffff0b7424 */ /* 0x000fe400078e00ff */
[----:B------:R-:W-:Y:S01]  /*5160*/  ISETP.NE.AND.EX P0, PT, R31, RZ, PT, P0 ;  /* 0x000000ff1f00720c */ /* 0x000fe20003f05300 */
[----:B------:R3:W4:Y:S01]  /*5170*/  F2I.U32.TRUNC.NTZ R19, R10 ;  /* 0x0000000a00137305 */ /* 0x000722000020f000 */
[----:B------:R-:W3:Y:S01]  /*5180*/  LDC R21, c[0x0][0x148] ;  /* 0x00005200ff157b82 */ /* 0x000ee20000000800 */
[----:B0-----:R-:W-:-:S02]  /*5190*/  SHF.R.U64 R18, R8, R14, R9 ;  /* 0x0000000e08127219 */ /* 0x001fc40000001209 */
[----:B------:R-:W-:-:S05]  /*51a0*/  SHF.R.U32.HI R9, RZ, R14, R9 ;  /* 0x0000000eff097219 */ /* 0x000fca0000011609 */
[----:B------:R-:W0:Y:S01]  /*51b0*/  LDC R22, c[0x0][0x600] ;  /* 0x00018000ff167b82 */ /* 0x000e220000000800 */
[-CC-:B-1----:R-:W-:Y:S02]  /*51c0*/  SHF.R.U64 R16, R18, R26.reuse, R9.reuse ;  /* 0x0000001a12107219 */ /* 0x182fe40000001209 */
[----:B------:R-:W-:-:S05]  /*51d0*/  SHF.R.U32.HI R9, RZ, R26, R9 ;  /* 0x0000001aff097219 */ /* 0x000fca0000011609 */
[----:B------:R-:W1:Y:S01]  /*51e0*/  LDC R27, c[0x0][0x648] ;  /* 0x00019200ff1b7b82 */ /* 0x000e620000000800 */
[-CC-:B--2---:R-:W-:Y:S02]  /*51f0*/  SHF.R.U64 R20, R16, R28.reuse, R9.reuse ;  /* 0x0000001c10147219 */ /* 0x184fe40000001209 */
[-C--:B------:R-:W-:Y:S02]  /*5200*/  SHF.L.U32 R11, R11, R28.reuse, RZ ;  /* 0x0000001c0b0b7219 */ /* 0x080fe400000006ff */
[-C--:B------:R-:W-:Y:S01]  /*5210*/  SHF.R.U32.HI R9, RZ, R28.reuse, R9 ;  /* 0x0000001cff097219 */ /* 0x080fe20000011609 */
[----:B------:R-:W-:Y:S01]  /*5220*/  IMAD.MOV.U32 R8, RZ, RZ, R20 ;  /* 0x000000ffff087224 */ /* 0x000fe200078e0014 */
[----:B------:R-:W-:Y:S01]  /*5230*/  SHF.L.U32 R26, R13, R28, RZ ;  /* 0x0000001c0d1a7219 */ /* 0x000fe200000006ff */
[----:B------:R-:W2:Y:S01]  /*5240*/  LDC R29, c[0x0][0x638] ;  /* 0x00018e00ff1d7b82 */ /* 0x000ea20000000800 */
[----:B------:R-:W-:-:S07]  /*5250*/  LOP3.LUT R25, RZ, R11, RZ, 0x33, !PT ;  /* 0x0000000bff197212 */ /* 0x000fce00078e33ff */
[----:B------:R-:W0:Y:S01]  /*5260*/  LDC R32, c[0x0][0x610] ;  /* 0x00018400ff207b82 */ /* 0x000e220000000800 */
[----:B----4-:R-:W-:Y:S05]  /*5270*/  @!P0 BRA `(.L_x_106) ;  /* 0x0000000000288947 */ /* 0x010fea0003800000 */
[----:B------:R-:W4:Y:S02]  /*5280*/  LDC R13, c[0x0][0x64c] ;  /* 0x00019300ff0d7b82 */ /* 0x000f240000000800 */
[----:B----4-:R-:W-:-:S05]  /*5290*/  IADD3 R13, P0, R20, R13, RZ ;  /* 0x0000000d140d7210 */ /* 0x010fca0007f1e0ff */
[----:B------:R-:W-:-:S04]  /*52a0*/  IMAD.X R17, RZ, RZ, R9, P0 ;  /* 0x000000ffff117224 */ /* 0x000fc800000e0609 */
[----:B------:R-:W-:-:S04]  /*52b0*/  IMAD.WIDE.U32 R8, R17, R30, RZ ;  /* 0x0000001e11087225 */ /* 0x000fc800078e00ff */
[----:B---3--:R-:W-:-:S04]  /*52c0*/  IMAD.WIDE.U32 R10, P0, R13, R31, R8 ;  /* 0x0000001f0d0a7225 */ /* 0x008fc80007800008 */
[----:B------:R-:W-:-:S04]  /*52d0*/  IMAD.WIDE.U32 R8, R13, R30, RZ ;  /* 0x0000001e0d087225 */ /* 0x000fc800078e00ff */
[----:B------:R-:W-:Y:S01]  /*52e0*/  IMAD.X R15, RZ, RZ, RZ, P0 ;  /* 0x000000ffff0f7224 */ /* 0x000fe200000e06ff */
[----:B------:R-:W-:Y:S01]  /*52f0*/  IADD3 RZ, P0, R9, R10, RZ ;  /* 0x0000000a09ff7210 */ /* 0x000fe20007f1e0ff */
[----:B------:R-:W-:-:S04]  /*5300*/  IMAD.MOV.U32 R14, RZ, RZ, R11 ;  /* 0x000000ffff0e7224 */ /* 0x000fc800078e000b */
[----:B------:R-:W-:-:S08]  /*5310*/  IMAD.WIDE.U32.X R8, R17, R31, R14, P0 ;  /* 0x0000001f11087225 */ /* 0x000fd000000e040e */
.L_x_106:
[----:B-1----:R-:W-:Y:S01]  /*5320*/  SHF.R.U64 R8, R8, R27, R9 ;  /* 0x0000001b08087219 */ /* 0x002fe20000001209 */
[----:B0-----:R-:W-:Y:S01]  /*5330*/  VIADD R13, R22, 0xffffffff ;  /* 0xffffffff160d7836 */ /* 0x001fe20000000000 */
[----:B------:R-:W-:Y:S01]  /*5340*/  LOP3.LUT R11, R16, R25, RZ, 0xc0, !PT ;  /* 0x00000019100b7212 */ /* 0x000fe200078ec0ff */
[----:B------:R-:W-:Y:S02]  /*5350*/  IMAD.MOV R19, RZ, RZ, -R19 ;  /* 0x000000ffff137224 */ /* 0x000fe400078e0a13 */
[----:B------:R-:W-:Y:S02]  /*5360*/  IMAD.MOV R9, RZ, RZ, -R8 ;  /* 0x000000ffff097224 */ /* 0x000fe400078e0a08 */
[----:B------:R-:W-:Y:S01]  /*5370*/  IMAD R26, R26, R8, R11 ;  /* 0x000000081a1a7224 */ /* 0x000fe200078e020b */
[----:B------:R-:W-:Y:S01]  /*5380*/  LOP3.LUT R11, R18, R13, RZ, 0xc0, !PT ;  /* 0x0000000d120b7212 */ /* 0x000fe200078ec0ff */
[----:B---3--:R-:W-:Y:S02]  /*5390*/  @P4 IMAD R23, R21, R19, R24 ;  /* 0x0000001315174224 */ /* 0x008fe400078e0218 */
[----:B--2---:R-:W-:-:S02]  /*53a0*/  IMAD R8, R9, R29, R20 ;  /* 0x0000001d09087224 */ /* 0x004fc400078e0214 */
[----:B------:R-:W-:Y:S02]  /*53b0*/  IMAD R26, R26, R32, R23 ;  /* 0x000000201a1a7224 */ /* 0x000fe400078e0217 */
[----:B------:R-:W-:Y:S02]  /*53c0*/  IMAD R9, R8, R22, R11 ;  /* 0x0000001608097224 */ /* 0x000fe400078e020b */
[----:B------:R-:W-:-:S03]  /*53d0*/  IMAD.MOV.U32 R10, RZ, RZ, 0x1 ;  /* 0x00000001ff0a7424 */ /* 0x000fc600078e00ff */
[----:B------:R-:W-:Y:S02]  /*53e0*/  SEL R15, R9, R26, !P4 ;  /* 0x0000001a090f7207 */ /* 0x000fe40006000000 */
[----:B------:R-:W-:Y:S02]  /*53f0*/  PRMT R8, R10, 0x7610, R8 ;  /* 0x000076100a087816 */ /* 0x000fe40000000008 */
[----:B------:R-:W-:-:S07]  /*5400*/  SEL R26, R26, R9, !P4 ;  /* 0x000000091a1a7207 */ /* 0x000fce0006000000 */
.L_x_104:
[----:B------:R-:W-:Y:S01]  /*5410*/  LOP3.LUT P0, RZ, R8, 0xff, RZ, 0xc0, !PT ;  /* 0x000000ff08ff7812 */ /* 0x000fe2000780c0ff */
[----:B------:R-:W-:-:S12]  /*5420*/  IMAD.MOV.U32 R71, RZ, RZ, R26 ;  /* 0x000000ffff477224 */ /* 0x000fd800078e001a */
[----:B------:R-:W-:Y:S05]  /*5430*/  @P0 BRA `(.L_x_107) ;  /* 0xffffffbc00580947 */ /* 0x000fea000383ffff */
[----:B------:R-:W-:Y:S05]  /*5440*/  EXIT ;  /* 0x000000000000794d */ /* 0x000fea0003800000 */
.L_x_7:
[----:B0-----:R-:W-:Y:S01]  /*5450*/  ULDC.64 UR4, c[0x0][0x650] ;  /* 0x0001940000047ab9 */ /* 0x001fe20000000a00 */
        /* <DEDUP_REMOVED lines=25> */
.L_x_109:
[----:B------:R-:W0:Y:S01]  /*55f0*/  LDC.64 R28, c[0x0][0x640] ;  /* 0x00019000ff1c7b82 */ /* 0x000e220000000a00 */
[-CC-:B------:R-:W-:Y:S01]  /*5600*/  SHF.R.U64 R21, R16, R6.reuse, R17.reuse ;  /* 0x0000000610157219 */ /* 0x180fe20000001211 */
[----:B------:R-:W-:Y:S01]  /*5610*/  IMAD.MOV.U32 R31, RZ, RZ, 0x1 ;  /* 0x00000001ff1f7424 */ /* 0x000fe200078e00ff */
[----:B------:R-:W-:Y:S02]  /*5620*/  SHF.R.U32.HI R3, RZ, R6, R17 ;  /* 0x00000006ff037219 */ /* 0x000fe40000011611 */
[----:B------:R-:W-:-:S03]  /*5630*/  IADD3 R15, P0, RZ, -R21, RZ ;  /* 0x80000015ff0f7210 */ /* 0x000fc60007f1e0ff */
[----:B------:R-:W1:Y:S02]  /*5640*/  LDC R14, c[0x0][0x618] ;  /* 0x00018600ff0e7b82 */ /* 0x000e640000000800 */
[----:B------:R-:W-:Y:S02]  /*5650*/  IMAD.X R3, RZ, RZ, ~R3, P0 ;  /* 0x000000ffff037224 */ /* 0x000fe400000e0e03 */
[----:B------:R-:W-:-:S04]  /*5660*/  IMAD.WIDE.U32 R12, R15, R22, R4 ;  /* 0x000000160f0c7225 */ /* 0x000fc800078e0004 */
[----:B------:R-:W2:Y:S01]  /*5670*/  LDC R16, c[0x0][0x608] ;  /* 0x00018200ff107b82 */ /* 0x000ea20000000800 */
[----:B------:R-:W-:-:S04]  /*5680*/  IMAD R6, R3, R22, RZ ;  /* 0x0000001603067224 */ /* 0x000fc800078e02ff */
[----:B------:R-:W-:-:S03]  /*5690*/  IMAD R3, R15, R23, R6 ;  /* 0x000000170f037224 */ /* 0x000fc600078e0206 */
[----:B------:R-:W3:Y:S01]  /*56a0*/  LDC R26, c[0x0][0x658] ;  /* 0x00019600ff1a7b82 */ /* 0x000ee20000000800 */
[----:B------:R-:W-:Y:S01]  /*56b0*/  IMAD.IADD R3, R13, 0x1, R3 ;  /* 0x000000010d037824 */ /* 0x000fe200078e0203 */
[----:B0-----:R-:W-:Y:S01]  /*56c0*/  ISETP.NE.U32.AND P0, PT, R28, RZ, PT ;  /* 0x000000ff1c00720c */ /* 0x001fe20003f05070 */
[----:B------:R-:W-:-:S03]  /*56d0*/  IMAD.MOV.U32 R13, RZ, RZ, -0x1 ;  /* 0xffffffffff0d7424 */ /* 0x000fc600078e00ff */
        /* <DEDUP_REMOVED lines=25> */
.L_x_110:
[----:B-1----:R-:W-:Y:S01]  /*5870*/  SHF.R.U64 R6, R12, R25, R13 ;  /* 0x000000190c067219 */ /* 0x002fe2000000120d */
[----:B0-----:R-:W-:Y:S01]  /*5880*/  VIADD R13, R24, 0xffffffff ;  /* 0xffffffff180d7836 */ /* 0x001fe20000000000 */
[----:B------:R-:W-:Y:S01]  /*5890*/  SHF.L.U32 R9, R31, R26, RZ ;  /* 0x0000001a1f097219 */ /* 0x000fe200000006ff */
[----:B------:R-:W-:Y:S01]  /*58a0*/  @P4 IMAD R10, R11, R20, R8 ;  /* 0x000000140b0a4224 */ /* 0x000fe200078e0208 */
[----:B------:R-:W-:Y:S01]  /*58b0*/  LOP3.LUT R3, R22, R33, RZ, 0xc0, !PT ;  /* 0x0000002116037212 */ /* 0x000fe200078ec0ff */
[----:B------:R-:W-:Y:S01]  /*58c0*/  IMAD.MOV R12, RZ, RZ, -R6 ;  /* 0x000000ffff0c7224 */ /* 0x000fe200078e0a06 */
[----:B------:R-:W-:Y:S01]  /*58d0*/  LOP3.LUT R18, R18, R13, RZ, 0xc0, !PT ;  /* 0x0000000d12127212 */ /* 0x000fe200078ec0ff */
[----:B------:R-:W-:Y:S02]  /*58e0*/  IMAD.MOV.U32 R8, RZ, RZ, 0x1 ;  /* 0x00000001ff087424 */ /* 0x000fe400078e00ff */
[----:B------:R-:W-:Y:S02]  /*58f0*/  IMAD R9, R9, R6, R3 ;  /* 0x0000000609097224 */ /* 0x000fe400078e0203 */
[----:B--2---:R-:W-:-:S02]  /*5900*/  IMAD R3, R12, R27, R23 ;  /* 0x0000001b0c037224 */ /* 0x004fc400078e0217 */
[----:B---3--:R-:W-:Y:S02]  /*5910*/  IMAD R6, R9, R30, R10 ;  /* 0x0000001e09067224 */ /* 0x008fe400078e020a */
[----:B------:R-:W-:Y:S01]  /*5920*/  IMAD R9, R3, R24, R18 ;  /* 0x0000001803097224 */ /* 0x000fe200078e0212 */
[----:B------:R-:W-:Y:S01]  /*5930*/  PRMT R3, R8, 0x7610, R3 ;  /* 0x0000761008037816 */ /* 0x000fe20000000003 */
[----:B------:R-:W-:-:S03]  /*5940*/  IMAD.MOV.U32 R16, RZ, RZ, R21 ;  /* 0x000000ffff107224 */ /* 0x000fc600078e0015 */
[----:B------:R-:W-:Y:S02]  /*5950*/  SEL R12, R9, R6, !P4 ;  /* 0x00000006090c7207 */ /* 0x000fe40006000000 */
[----:B------:R-:W-:-:S07]  /*5960*/  SEL R6, R6, R9, !P4 ;  /* 0x0000000906067207 */ /* 0x000fce0006000000 */
.L_x_108:
[----:B------:R-:W-:-:S08]  /*5970*/  NOP ;  /* 0x0000000000007918 */ /* 0x000fd00000000000 */
[----:B------:R-:W0:-:S00]  /*5980*/  USETMAXREG.DEALLOC.CTAPOOL 0x28 ;  /* 0x00000028000079c8 */ /* 0x000e0000080e0500 */
[----:B0-----:R-:W-:-:S13]  /*5990*/  ISETP.NE.AND P0, PT, R7, RZ, PT ;  /* 0x000000ff0700720c */ /* 0x001fda0003f05270 */
[----:B------:R-:W-:Y:S05]  /*59a0*/  @P0 EXIT ;  /* 0x000000000000094d */ /* 0x000fea0003800000 */
[----:B------:R-:W-:Y:S01]  /*59b0*/  LOP3.LUT P0, RZ, R3, 0xff, RZ, 0xc0, !PT ;  /* 0x000000ff03ff7812 */ /* 0x000fe2000780c0ff */
[----:B------:R-:W-:Y:S02]  /*59c0*/  IMAD.MOV.U32 R11, RZ, RZ, 0x1 ;  /* 0x00000001ff0b7424 */ /* 0x000fe400078e00ff */
[----:B------:R-:W-:-:S10]  /*59d0*/  IMAD.MOV.U32 R15, RZ, RZ, RZ ;  /* 0x000000ffff0f7224 */ /* 0x000fd400078e00ff */
[----:B------:R-:W-:Y:S05]  /*59e0*/  @!P0 BRA `(.L_x_111) ;  /* 0x0000000c00748947 */ /* 0x000fea0003800000 */
[----:B------:R-:W0:Y:S01]  /*59f0*/  LDC R3, c[0x0][0x28c] ;  /* 0x0000a300ff037b82 */ /* 0x000e220000000800 */
[----:B------:R-:W-:Y:S01]  /*5a00*/  ULDC UR5, c[0x0][0x658] ;  /* 0x0001960000057ab9 */ /* 0x000fe20000000800 */
[----:B------:R-:W-:Y:S01]  /*5a10*/  UMOV UR11, 0xffffffff ;  /* 0xffffffff000b7882 */ /* 0x000fe20000000000 */
[----:B------:R-:W-:Y:S01]  /*5a20*/  UMOV UR16, 0x1 ;  /* 0x0000000100107882 */ /* 0x000fe20000000000 */
[----:B------:R-:W-:Y:S01]  /*5a30*/  USHF.L.U32 UR11, UR11, UR5, URZ ;  /* 0x000000050b0b7299 */ /* 0x000fe2000800063f */
[----:B------:R-:W-:Y:S01]  /*5a40*/  BSSY B0, `(.L_x_111) ;  /* 0x00000d7000007945 */ /* 0x000fe20003800000 */
[----:B------:R-:W-:Y:S01]  /*5a50*/  ULDC UR9, c[0x0][0xc] ;  /* 0x0000030000097ab9 */ /* 0x000fe20000000800 */
[----:B------:R-:W-:Y:S01]  /*5a60*/  ULDC UR12, c[0x0][0x10] ;  /* 0x00000400000c7ab9 */ /* 0x000fe20000000800 */
[----:B------:R-:W1:Y:S01]  /*5a70*/  S2UR UR8, SR_CgaCtaId ;  /* 0x00000000000879c3 */ /* 0x000e620000008800 */
[----:B------:R-:W-:Y:S01]  /*5a80*/  ULOP3.LUT UR13, URZ, UR11, URZ, 0x33, !UPT ;  /* 0x0000000b3f0d7292 */ /* 0x000fe2000f8e333f */
[----:B------:R-:W-:Y:S01]  /*5a90*/  IMAD.MOV.U32 R13, RZ, RZ, 0x1 ;  /* 0x00000001ff0d7424 */ /* 0x000fe200078e00ff */
[----:B------:R-:W-:Y:S01]  /*5aa0*/  LOP3.LUT R14, R2, 0x2, RZ, 0xfc, !PT ;  /* 0x00000002020e7812 */ /* 0x000fe200078efcff */
[----:B------:R-:W-:Y:S01]  /*5ab0*/  IMAD.MOV.U32 R11, RZ, RZ, 0x1 ;  /* 0x00000001ff0b7424 */ /* 0x000fe200078e00ff */
[----:B------:R-:W-:Y:S01]  /*5ac0*/  ULDC UR4, c[0x0][0x600] ;  /* 0x0001800000047ab9 */ /* 0x000fe20000000800 */
[----:B------:R-:W-:Y:S01]  /*5ad0*/  IMAD.MOV.U32 R15, RZ, RZ, RZ ;  /* 0x000000ffff0f7224 */ /* 0x000fe200078e00ff */
[----:B------:R-:W-:Y:S01]  /*5ae0*/  UMOV UR15, 0x5 ;  /* 0x00000005000f7882 */ /* 0x000fe20000000000 */
[----:B------:R-:W-:-:S02]  /*5af0*/  UIADD3 UR4, UR4, -0x1, URZ ;  /* 0xffffffff04047890 */ /* 0x000fc4000fffe03f */
[----:B------:R-:W-:Y:S01]  /*5b00*/  USHF.L.U32 UR5, UR16, UR5, URZ ;  /* 0x0000000510057299 */ /* 0x000fe2000800063f */
[----:B------:R-:W-:Y:S01]  /*5b10*/  ULDC.64 UR28, c[0x0][0x198] ;  /* 0x00006600001c7ab9 */ /* 0x000fe20000000a00 */
[----:B0-----:R-:W-:-:S05]  /*5b20*/  VIADD R3, R3, 0x1f ;  /* 0x0000001f03037836 */ /* 0x001fca0000000000 */
[----:B------:R-:W-:Y:S01]  /*5b30*/  SHF.R.S32.HI R8, RZ, 0x1f, R3 ;  /* 0x0000001fff087819 */ /* 0x000fe20000011403 */
[----:B-1----:R-:W-:-:S03]  /*5b40*/  ULOP3.LUT UR10, UR8, 0x1, URZ, 0xc0, !UPT ;  /* 0x00000001080a7892 */ /* 0x002fc6000f8ec03f */
[----:B------:R-:W-:Y:S01]  /*5b50*/  LEA.HI R8, R8, R3, RZ, 0x5 ;  /* 0x0000000308087211 */ /* 0x000fe200078f28ff */
[----:B------:R-:W-:Y:S02]  /*5b60*/  USHF.R.U32.HI UR27, URZ, 0x1, UR8 ;  /* 0x000000013f1b7899 */ /* 0x000fe40008011608 */
[----:B------:R-:W-:Y:S01]  /*5b70*/  USHF.L.U32 UR6, UR8, 0x5, URZ ;  /* 0x0000000508067899 */ /* 0x000fe2000800063f */
[----:B------:R-:W-:Y:S01]  /*5b80*/  SHF.R.S32.HI R10, RZ, 0x5, R8 ;  /* 0x00000005ff0a7819 */ /* 0x000fe20000011408 */
[----:B------:R-:W-:Y:S02]  /*5b90*/  USHF.L.U32 UR7, UR8, 0xa, URZ ;  /* 0x0000000a08077899 */ /* 0x000fe4000800063f */
[----:B------:R-:W-:Y:S02]  /*5ba0*/  ULOP3.LUT UR8, UR8, 0xfffffffe, URZ, 0xc0, !UPT ;  /* 0xfffffffe08087892 */ /* 0x000fe4000f8ec03f */
[----:B------:R-:W-:Y:S01]  /*5bb0*/  UISETP.GT.U32.AND UP0, UPT, UR10, 0xffff, UPT ;  /* 0x0000ffff0a00788c */ /* 0x000fe2000bf04070 */
[----:B------:R-:W-:Y:S01]  /*5bc0*/  VIADD R3, R10, 0x1 ;  /* 0x000000010a037836 */ /* 0x000fe20000000000 */
[----:B------:R-:W-:-:S02]  /*5bd0*/  USHF.L.U32 UR14, UR16, UR8, URZ ;  /* 0x00000008100e7299 */ /* 0x000fc4000800063f */
[----:B------:R-:W-:Y:S02]  /*5be0*/  ULOP3.LUT UR11, UR8, 0x1, URZ, 0xfc, !UPT ;  /* 0x00000001080b7892 */ /* 0x000fe4000f8efc3f */
[----:B------:R-:W-:Y:S02]  /*5bf0*/  UIMAD.WIDE.U32 UR8, UR9, UR12, URZ ;  /* 0x0000000c090872a5 */ /* 0x000fe4000f8e003f */
[----:B------:R-:W-:Y:S01]  /*5c00*/  USEL UR10, UR10, 0xffff, !UP0 ;  /* 0x0000ffff0a0a7887 */ /* 0x000fe2000c000000 */
[----:B------:R-:W-:Y:S01]  /*5c10*/  ULDC UR12, c[0x0][0x14] ;  /* 0x00000500000c7ab9 */ /* 0x000fe20000000800 */
[----:B------:R-:W-:Y:S02]  /*5c20*/  USHF.L.U32 UR11, UR16, UR11, URZ ;  /* 0x0000000b100b7299 */ /* 0x000fe4000800063f */
[----:B------:R-:W-:Y:S02]  /*5c30*/  UIMAD.WIDE.U32 UR24, UR8, UR12, URZ ;  /* 0x0000000c081872a5 */ /* 0x000fe4000f8e003f */
[----:B------:R-:W-:-:S02]  /*5c40*/  UIMAD UR21, UR9, UR12, URZ ;  /* 0x0000000c091572a4 */ /* 0x000fc4000f8e023f */
[----:B------:R-:W-:Y:S02]  /*5c50*/  ULOP3.LUT UR10, UR10, 0xffff, URZ, 0xc0, !UPT ;  /* 0x0000ffff0a0a7892 */ /* 0x000fe4000f8ec03f */
[----:B------:R-:W-:Y:S02]  /*5c60*/  ULOP3.LUT UR6, UR6, 0x20, URZ, 0xc0, !UPT ;  /* 0x0000002006067892 */ /* 0x000fe4000f8ec03f */
[----:B------:R-:W-:Y:S02]  /*5c70*/  ULOP3.LUT UR7, UR7, 0x400, URZ, 0xc0, !UPT ;  /* 0x0000040007077892 */ /* 0x000fe4000f8ec03f */
[----:B------:R-:W-:Y:S02]  /*5c80*/  ULOP3.LUT UR14, UR14, UR11, URZ, 0xfc, !UPT ;  /* 0x0000000b0e0e7292 */ /* 0x000fe4000f8efc3f */
[----:B------:R-:W-:Y:S02]  /*5c90*/  UIADD3 UR21, UR25, UR21, URZ ;  /* 0x0000001519157290 */ /* 0x000fe4000fffe03f */
[----:B------:R-:W-:-:S12]  /*5ca0*/  USHF.L.U32 UR15, UR15, UR10, URZ ;  /* 0x0000000a0f0f7299 */ /* 0x000fd8000800063f */
.L_x_122:
[----:B------:R-:W-:-:S03]  /*5cb0*/  UMOV UR8, 0xffffffff ;  /* 0xffffffff00087882 */ /* 0x000fc60000000000 */
[----:B------:R-:W-:Y:S05]  /*5cc0*/  BRA.DIV UR8, `(.L_x_112) ;  /* 0x0000000e08887947 */ /* 0x000fea000b800000 */
[----:B------:R-:W-:-:S13]  /*5cd0*/  ELECT P0, URZ, PT ;  /* 0x00000000003f782f */ /* 0x000fda0003800000 */
.L_x_132:
[----:B------:R-:W0:Y:S01]  /*5ce0*/  LDC R7, c[0x0][0x28c] ;  /* 0x0000a300ff077b82 */ /* 0x000e220000000800 */
[----:B------:R-:W-:Y:S01]  /*5cf0*/  BSSY B1, `(.L_x_113) ;  /* 0x000003b000017945 */ /* 0x000fe20003800000 */
[----:B0-----:R-:W-:-:S13]  /*5d00*/  ISETP.LT.OR P0, PT, R7, 0x1, !P0 ;  /* 0x000000010700780c */ /* 0x001fda0004701670 */
[----:B------:R-:W-:Y:S05]  /*5d10*/  @P0 BRA `(.L_x_114) ;  /* 0x0000000000e00947 */ /* 0x000fea0003800000 */
[----:B------:R-:W-:Y:S01]  /*5d20*/  LEA R9, R6, UR27, 0x1 ;  /* 0x0000001b06097c11 */ /* 0x000fe2000f8e08ff */
[----:B------:R-:W-:Y:S01]  /*5d30*/  IMAD.MOV.U32 R21, RZ, RZ, RZ ;  /* 0x000000ffff157224 */ /* 0x000fe200078e00ff */
[----:B------:R-:W-:Y:S01]  /*5d40*/  LEA R17, R12, UR6, 0x6 ;  /* 0x000000060c117c11 */ /* 0x000fe2000f8e30ff */
[----:B------:R-:W-:Y:S02]  /*5d50*/  IMAD.MOV.U32 R6, RZ, RZ, R3 ;  /* 0x000000ffff067224 */ /* 0x000fe400078e0003 */
[----:B------:R-:W-:Y:S02]  /*5d60*/  IMAD.MOV.U32 R7, RZ, RZ, R11 ;  /* 0x000000ffff077224 */ /* 0x000fe400078e000b */
[----:B------:R-:W-:Y:S02]  /*5d70*/  IMAD.MOV.U32 R8, RZ, RZ, R15 ;  /* 0x000000ffff087224 */ /* 0x000fe400078e000f */
[----:B------:R-:W-:-:S07]  /*5d80*/  IMAD.SHL.U32 R18, R9, 0x40, RZ ;  /* 0x0000004009127824 */ /* 0x000fce00078e00ff */
.L_x_117:
[----:B------:R-:W0:Y:S01]  /*5d90*/  S2R R12, SR_CgaCtaId ;  /* 0x00000000000c7919 */ /* 0x000e220000008800 */
[----:B------:R-:W-:Y:S02]  /*5da0*/  MOV R9, 0x400 ;  /* 0x0000040000097802 */ /* 0x000fe40000000f00 */
[----:B------:R-:W-:Y:S02]  /*5db0*/  LOP3.LUT P1, RZ, R0, 0x7f, RZ, 0xc0, !PT ;  /* 0x0000007f00ff7812 */ /* 0x000fe4000782c0ff */
[----:B0-----:R-:W-:Y:S02]  /*5dc0*/  LEA R19, R12, R9, 0x18 ;  /* 0x000000090c137211 */ /* 0x001fe400078ec0ff */
[----:B------:R-:W-:-:S09]  /*5dd0*/  SHF.L.U32 R9, R7, 0x1f, RZ ;  /* 0x0000001f07097819 */ /* 0x000fd200000006ff */
[----:B------:R-:W0:Y:S01]  /*5de0*/  @!P1 LDC R12, c[0x0][0x500] ;  /* 0x00014000ff0c9b82 */ /* 0x000e220000000800 */
[----:B------:R-:W-:-:S04]  /*5df0*/  IMAD R20, R8, 0x8, R19 ;  /* 0x0000000808147824 */ /* 0x000fc800078e0213 */
[----:B------:R-:W1:Y:S02]  /*5e00*/  SYNCS.PHASECHK.TRANS64.TRYWAIT P0, [R20+URZ+0x18], R9 ;  /* 0x00001809140075a7 */ /* 0x000e64000800017f */
[----:B-1----:R-:W-:Y:S05]  /*5e10*/  @!P0 BRA `(.L_x_115) ;  /* 0x0000000c00548947 */ /* 0x002fea0003800000 */
.L_x_133:
[----:B-1----:R-:W-:Y:S01]  /*5e20*/  PRMT R9, R14, 0x9910, RZ ;  /* 0x000099100e097816 */ /* 0x002fe200000000ff */
[----:B0-----:R0:W-:Y:S03]  /*5e30*/  @!P1 SYNCS.ARRIVE.TRANS64 RZ, [R20+URZ], R12 ;  /* 0x0000000c14ff99a7 */ /* 0x0011e6000800003f */
[----:B------:R-:W-:-:S13]  /*5e40*/  ISETP.NE.AND P0, PT, R9, 0x2, PT ;  /* 0x000000020900780c */ /* 0x000fda0003f05270 */
[----:B0-----:R-:W-:Y:S05]  /*5e50*/  @P0 BRA `(.L_x_116) ;  /* 0x0000000000040947 */ /* 0x001fea0003800000 */
[----:B------:R-:W-:Y:S01]  /*5e60*/  BPT.TRAP 0x1 ;  /* 0x000000040000795c */ /* 0x000fe20000300000 */
.L_x_116:
[----:B------:R-:W-:Y:S01]  /*5e70*/  LEA R9, R8, UR27, 0x1 ;  /* 0x0000001b08097c11 */ /* 0x000fe2000f8e08ff */
[----:B------:R-:W-:Y:S01]  /*5e80*/  VIADD R6, R6, 0xffffffff ;  /* 0xffffffff06067836 */ /* 0x000fe20000000000 */
[----:B------:R-:W-:Y:S01]  /*5e90*/  R2UR UR11, R8 ;  /* 0x00000000080b72ca */ /* 0x000fe200000e0000 */
[----:B------:R-:W-:Y:S01]  /*5ea0*/  UIADD3 UR16, UP0, UR28, 0xf0, URZ ;  /* 0x000000f01c107890 */ /* 0x000fe2000ff1e03f */
[----:B------:R-:W-:Y:S01]  /*5eb0*/  R2UR UR22, R19 ;  /* 0x00000000131672ca */ /* 0x000fe200000e0000 */
[----:B------:R-:W-:Y:S01]  /*5ec0*/  IMAD.U32 R9, R9, 0x800, R19 ;  /* 0x0000080009097824 */ /* 0x000fe200078e0013 */
[----:B------:R-:W-:Y:S01]  /*5ed0*/  R2UR UR23, R18 ;  /* 0x00000000121772ca */ /* 0x000fe200000e0000 */
[----:B------:R-:W-:Y:S01]  /*5ee0*/  UIADD3 UR32, UP1, UR28, 0x1f0, URZ ;  /* 0x000001f01c207890 */ /* 0x000fe2000ff3e03f */
[----:B------:R-:W-:Y:S01]  /*5ef0*/  R2UR UR9, R20 ;  /* 0x00000000140972ca */ /* 0x000fe200000e0000 */
[----:B------:R-:W-:Y:S01]  /*5f00*/  UIADD3.X UR17, URZ, UR29, URZ, UP0, !UPT ;  /* 0x0000001d3f117290 */ /* 0x000fe200087fe43f */
[----:B------:R-:W-:Y:S01]  /*5f10*/  R2UR UR8, R9 ;  /* 0x00000000090872ca */ /* 0x000fe200000e0000 */
[----:B------:R-:W-:Y:S01]  /*5f20*/  UPRMT UR20, URZ, 0x5410, UR15 ;  /* 0x000054103f147896 */ /* 0x000fe2000800000f */
[----:B------:R-:W-:Y:S01]  /*5f30*/  R2UR UR10, R21 ;  /* 0x00000000150a72ca */ /* 0x000fe200000e0000 */
[----:B------:R-:W-:Y:S01]  /*5f40*/  VIADD R8, R8, 0x1 ;  /* 0x0000000108087836 */ /* 0x000fe20000000000 */
[----:B------:R-:W-:Y:S01]  /*5f50*/  R2UR UR12, R16 ;  /* 0x00000000100c72ca */ /* 0x000fe200000e0000 */
[----:B------:R-:W-:Y:S01]  /*5f60*/  ULEA UR11, UR11, UR7, 0xb ;  /* 0x000000070b0b7291 */ /* 0x000fe2000f8e583f */
[----:B------:R-:W-:Y:S01]  /*5f70*/  R2UR UR26, R17 ;  /* 0x00000000111a72ca */ /* 0x000fe200000e0000 */
[----:B------:R-:W-:Y:S01]  /*5f80*/  UPRMT UR30, URZ, 0x5410, UR14 ;  /* 0x000054103f1e7896 */ /* 0x000fe2000800000e */
[----:B------:R-:W-:Y:S01]  /*5f90*/  ISETP.GT.AND P1, PT, R6, 0x1, PT ;  /* 0x000000010600780c */ /* 0x000fe20003f24270 */
[----:B------:R-:W-:Y:S01]  /*5fa0*/  UIADD3 UR22, UR22, 0x3100, UR11 ;  /* 0x0000310016167890 */ /* 0x000fe2000fffe00b */
[----:B------:R-:W-:Y:S01]  /*5fb0*/  ISETP.NE.AND P0, PT, R8, 0x3, PT ;  /* 0x000000030800780c */ /* 0x000fe20003f05270 */
[----:B------:R-:W-:Y:S01]  /*5fc0*/  UIADD3.X UR33, URZ, UR29, URZ, UP1, !UPT ;  /* 0x0000001d3f217290 */ /* 0x000fe20008ffe43f */
[----:B------:R-:W-:Y:S01]  /*5fd0*/  VIADD R21, R21, 0x20 ;  /* 0x0000002015157836 */ /* 0x000fe20000000000 */
[----:B------:R-:W-:Y:S01]  /*5fe0*/  UIADD3 UR8, UR8, 0x100, URZ ;  /* 0x0000010008087890 */ /* 0x000fe2000fffe03f */
[----:B------:R-:W-:Y:S01]  /*5ff0*/  SEL R12, RZ, 0x1, P0 ;  /* 0x00000001ff0c7807 */ /* 0x000fe20000000000 */
[----:B------:R-:W-:Y:S01]  /*6000*/  UMOV UR18, 0x0 ;  /* 0x0000000000127882 */ /* 0x000fe20000000000 */
[----:B------:R-:W-:Y:S01]  /*6010*/  UMOV UR19, 0x10000000 ;  /* 0x1000000000137882 */ /* 0x000fe20000000000 */
[----:B------:R-:W-:Y:S01]  /*6020*/  UMOV UR11, UR23 ;  /* 0x00000017000b7c82 */ /* 0x000fe20008000000 */
[----:B------:R-:W-:-:S02]  /*6030*/  LOP3.LUT R7, R7, R12, RZ, 0x3c, !PT ;  /* 0x0000000c07077212 */ /* 0x000fc400078e3cff */
[----:B------:R-:W-:Y:S02]  /*6040*/  SEL R8, R8, RZ, P0 ;  /* 0x000000ff08087207 */ /* 0x000fe40000000000 */
[----:B------:R0:W-:Y:S02]  /*6050*/  UTMALDG.3D.MULTICAST [UR8], [UR16], UR20, desc[UR18] ;  /* 0x00001208100073b4 */ /* 0x0001e40008011814 */
[----:B0-----:R-:W-:Y:S01]  /*6060*/  UMOV UR8, UR22 ;  /* 0x0000001600087c82 */ /* 0x001fe20008000000 */
[----:B------:R-:W-:Y:S02]  /*6070*/  UMOV UR11, UR26 ;  /* 0x0000001a000b7c82 */ /* 0x000fe40008000000 */
[----:B------:R0:W-:Y:S02]  /*6080*/  UTMALDG.3D.MULTICAST [UR8], [UR32], UR30, desc[UR18] ;  /* 0x00001208200073b4 */ /* 0x0001e4000801181e */
[----:B0-----:R-:W-:Y:S05]  /*6090*/  @P1 BRA `(.L_x_117) ;  /* 0xfffffffc003c1947 */ /* 0x001fea000383ffff */
.L_x_114:
[----:B------:R-:W-:Y:S05]  /*60a0*/  BSYNC B1 ;  /* 0x0000000000017941 */ /* 0x000fea0003800000 */
.L_x_113:
[----:B------:R-:W-:Y:S01]  /*60b0*/  LOP3.LUT P1, RZ, R13, 0xff, RZ, 0xc0, !PT ;  /* 0x000000ff0dff7812 */ /* 0x000fe2000782c0ff */
[C---:B------:R-:W-:Y:S01]  /*60c0*/  IMAD.IADD R15, R10.reuse, 0x1, R15 ;  /* 0x000000010a0f7824 */ /* 0x040fe200078e020f */
[----:B------:R-:W-:Y:S01]  /*60d0*/  ULDC.64 UR8, c[0x0][0x650] ;  /* 0x0001940000087ab9 */ /* 0x000fe20000000a00 */
[C---:B------:R-:W-:Y:S01]  /*60e0*/  ISETP.GE.U32.AND P2, PT, R10.reuse, 0x3, PT ;  /* 0x000000030a00780c */ /* 0x040fe20003f46070 */
[----:B------:R-:W-:Y:S01]  /*60f0*/  BSSY B1, `(.L_x_118) ;  /* 0x0000069000017945 */ /* 0x000fe20003800000 */
[----:B------:R-:W-:Y:S01]  /*6100*/  IMAD.MOV.U32 R12, RZ, RZ, -0x1 ;  /* 0xffffffffff0c7424 */ /* 0x000fe200078e00ff */
[----:B------:R-:W-:Y:S01]  /*6110*/  ISETP.GT.U32.AND P0, PT, R15, 0x2, PT ;  /* 0x000000020f00780c */ /* 0x000fe20003f04070 */
[----:B------:R-:W-:Y:S01]  /*6120*/  IMAD.MOV.U32 R16, RZ, RZ, -0x1 ;  /* 0xffffffffff107424 */ /* 0x000fe200078e00ff */
[----:B------:R-:W-:Y:S02]  /*6130*/  PRMT R13, RZ, 0x7610, R13 ;  /* 0x00007610ff0d7816 */ /* 0x000fe4000000000d */
[----:B------:R-:W-:-:S03]  /*6140*/  ISETP.LT.U32.AND P0, PT, R10, 0x3, P0 ;  /* 0x000000030a00780c */ /* 0x000fc60000701070 */
[----:B------:R-:W0:Y:S01]  /*6150*/  @P1 S2R R7, SR_CgaCtaId ;  /* 0x0000000000071919 */ /* 0x000e220000008800 */
[----:B------:R-:W-:-:S04]  /*6160*/  @P1 MOV R6, 0x400 ;  /* 0x0000040000061802 */ /* 0x000fc80000000f00 */
[----:B0-----:R-:W-:Y:S01]  /*6170*/  @P1 LEA R8, R7, R6, 0x18 ;  /* 0x0000000607081211 */ /* 0x001fe200078ec0ff */
[----:B------:R-:W-:Y:S01]  /*6180*/  IMAD.WIDE.U32 R6, R15, -0x55555555, RZ ;  /* 0xaaaaaaab0f067825 */ /* 0x000fe200078e00ff */
[----:B------:R-:W-:Y:S02]  /*6190*/  SEL R6, RZ, 0x1, !P0 ;  /* 0x00000001ff067807 */ /* 0x000fe40004000000 */
[----:B------:R0:W-:Y:S01]  /*61a0*/  @P1 SYNCS.ARRIVE.TRANS64.A1T0 RZ, [R8+URZ+0x48], RZ ;  /* 0x000048ff08ff19a7 */ /* 0x0001e2000810003f */
[----:B------:R-:W-:Y:S02]  /*61b0*/  IADD3 R4, P1, R4, UR24, RZ ;  /* 0x0000001804047c10 */ /* 0x000fe4000ff3e0ff */
[----:B------:R-:W-:Y:S01]  /*61c0*/  LOP3.LUT R11, R11, R6, RZ, 0x3c, !PT ;  /* 0x000000060b0b7212 */ /* 0x000fe200078e3cff */
[----:B------:R-:W-:Y:S01]  /*61d0*/  IMAD.MOV.U32 R6, RZ, RZ, -0x1 ;  /* 0xffffffffff067424 */ /* 0x000fe200078e00ff */
[----:B------:R-:W-:Y:S02]  /*61e0*/  IADD3.X R5, R5, UR21, RZ, P1, !PT ;  /* 0x0000001505057c10 */ /* 0x000fe40008ffe4ff */
[----:B------:R-:W-:-:S02]  /*61f0*/  ISETP.GE.U32.AND P0, PT, R4, UR8, PT ;  /* 0x0000000804007c0c */ /* 0x000fc4000bf06070 */
[----:B0-----:R-:W-:Y:S02]  /*6200*/  SHF.R.U32.HI R8, RZ, 0x1, R7 ;  /* 0x00000001ff087819 */ /* 0x001fe40000011607 */
[----:B------:R-:W-:Y:S02]  /*6210*/  ISETP.GE.U32.AND.EX P0, PT, R5, UR9, PT, P0 ;  /* 0x0000000905007c0c */ /* 0x000fe4000bf06100 */
[----:B------:R-:W-:Y:S01]  /*6220*/  @P2 LOP3.LUT R11, R11, 0x1, R8, 0x78, !PT ;  /* 0x000000010b0b2812 */ /* 0x000fe200078e7808 */
[----:B------:R-:W-:Y:S01]  /*6230*/  IMAD R15, R8, -0x3, R15 ;  /* 0xfffffffd080f7824 */ /* 0x000fe200078e020f */
[----:B------:R-:W-:-:S09]  /*6240*/  PRMT R7, RZ, 0x7610, R7 ;  /* 0x00007610ff077816 */ /* 0x000fd20000000007 */
[----:B------:R-:W-:Y:S05]  /*6250*/  @P0 BRA `(.L_x_119) ;  /* 0x0000000400480947 */ /* 0x000fea0003800000 */
[----:B------:R-:W0:Y:S01]  /*6260*/  S2R R17, SR_CTAID.X ;  /* 0x0000000000117919 */ /* 0x000e220000002500 */
[----:B------:R-:W-:Y:S01]  /*6270*/  ULDC.64 UR8, c[0x0][0x628] ;  /* 0x00018a0000087ab9 */ /* 0x000fe20000000a00 */
[----:B------:R-:W1:Y:S01]  /*6280*/  LDC R18, c[0x0][0x144] ;  /* 0x00005100ff127b82 */ /* 0x000e620000000800 */
[----:B------:R-:W-:Y:S01]  /*6290*/  ISETP.NE.U32.AND P0, PT, RZ, UR8, PT ;  /* 0x00000008ff007c0c */ /* 0x000fe2000bf05070 */
[----:B------:R-:W2:Y:S01]  /*62a0*/  S2R R12, SR_CTAID.Y ;  /* 0x00000000000c7919 */ /* 0x000ea20000002600 */
[----:B------:R-:W-:Y:S01]  /*62b0*/  ULDC UR10, c[0x0][0x150] ;  /* 0x00005400000a7ab9 */ /* 0x000fe20000000800 */
[----:B------:R-:W-:Y:S01]  /*62c0*/  ULDC UR11, c[0x0][0x630] ;  /* 0x00018c00000b7ab9 */ /* 0x000fe20000000800 */
[----:B------:R-:W-:Y:S01]  /*62d0*/  ISETP.NE.AND.EX P0, PT, RZ, UR9, PT, P0 ;  /* 0x00000009ff007c0c */ /* 0x000fe2000bf05300 */
[----:B------:R-:W-:Y:S01]  /*62e0*/  IMAD.MOV.U32 R6, RZ, RZ, R4 ;  /* 0x000000ffff067224 */ /* 0x000fe200078e0004 */
[----:B0-----:R-:W-:-:S05]  /*62f0*/  I2FP.F32.U32 R7, R17 ;  /* 0x0000001100077245 */ /* 0x001fca0000201000 */
[----:B------:R-:W-:Y:S01]  /*6300*/  FMUL R20, R7, UR10 ;  /* 0x0000000a07147c20 */ /* 0x000fe20008400000 */
[----:B------:R-:W-:-:S05]  /*6310*/  IMAD.MOV.U32 R7, RZ, RZ, R5 ;  /* 0x000000ffff077224 */ /* 0x000fca00078e0005 */
[----:B--2---:R-:W-:Y:S05]  /*6320*/  @!P0 BRA `(.L_x_120) ;  /* 0x0000000000288947 */ /* 0x004fea0003800000 */
[----:B------:R-:W-:Y:S02]  /*6330*/  ULDC UR10, c[0x0][0x634] ;  /* 0x00018d00000a7ab9 */ /* 0x000fe40000000800 */
[----:B------:R-:W-:-:S05]  /*6340*/  IADD3 R7, P0, R4, UR10, RZ ;  /* 0x0000000a04077c10 */ /* 0x000fca000ff1e0ff */
[----:B------:R-:W-:-:S04]  /*6350*/  IMAD.X R19, RZ, RZ, R5, P0 ;  /* 0x000000ffff137224 */ /* 0x000fc800000e0605 */
[----:B------:R-:W-:-:S04]  /*6360*/  IMAD.WIDE.U32 R8, R19, UR8, RZ ;  /* 0x0000000813087c25 */ /* 0x000fc8000f8e00ff */
[----:B------:R-:W-:-:S04]  /*6370*/  IMAD.WIDE.U32 R8, P0, R7, UR9, R8 ;  /* 0x0000000907087c25 */ /* 0x000fc8000f800008 */
[----:B------:R-:W-:-:S04]  /*6380*/  IMAD.WIDE.U32 R6, R7, UR8, RZ ;  /* 0x0000000807067c25 */ /* 0x000fc8000f8e00ff */
[----:B------:R-:W-:Y:S01]  /*6390*/  IMAD.MOV.U32 R6, RZ, RZ, R9 ;  /* 0x000000ffff067224 */ /* 0x000fe200078e0009 */
[----:B------:R-:W-:Y:S01]  /*63a0*/  IADD3 RZ, P1, R7, R8, RZ ;  /* 0x0000000807ff7210 */ /* 0x000fe20007f3e0ff */
[----:B------:R-:W-:-:S04]  /*63b0*/  IMAD.X R7, RZ, RZ, RZ, P0 ;  /* 0x000000ffff077224 */ /* 0x000fc800000e06ff */
[----:B------:R-:W-:-:S08]  /*63c0*/  IMAD.WIDE.U32.X R6, R19, UR9, R6, P1 ;  /* 0x0000000913067c25 */ /* 0x000fd000088e0406 */
.L_x_120:
[--C-:B------:R-:W-:Y:S01]  /*63d0*/  SHF.R.U64 R16, R6, UR11, R7.reuse ;  /* 0x0000000b06107c19 */ /* 0x100fe20008001207 */
[----:B------:R-:W0:Y:S01]  /*63e0*/  F2I.U32.TRUNC.NTZ R20, R20 ;  /* 0x0000001400147305 */ /* 0x000e22000020f000 */
[----:B------:R-:W-:Y:S01]  /*63f0*/  SHF.R.U32.HI R6, RZ, UR11, R7 ;  /* 0x0000000bff067c19 */ /* 0x000fe20008011607 */
[----:B------:R-:W-:Y:S01]  /*6400*/  ULDC.64 UR8, c[0x0][0x620] ;  /* 0x0001880000087ab9 */ /* 0x000fe20000000a00 */
[----:B------:R-:W-:Y:S01]  /*6410*/  IADD3 R9, P0, RZ, -R16, RZ ;  /* 0x80000010ff097210 */ /* 0x000fe20007f1e0ff */
[----:B------:R-:W-:Y:S01]  /*6420*/  ULDC.64 UR10, c[0x0][0x640] ;  /* 0x00019000000a7ab9 */ /* 0x000fe20000000a00 */
[----:B------:R-:W2:Y:S03]  /*6430*/  LDC R21, c[0x0][0x148] ;  /* 0x00005200ff157b82 */ /* 0x000ea60000000800 */
[----:B------:R-:W-:Y:S01]  /*6440*/  IMAD.X R6, RZ, RZ, ~R6, P0 ;  /* 0x000000ffff067224 */ /* 0x000fe200000e0e06 */
[----:B------:R-:W-:-:S03]  /*6450*/  ISETP.NE.U32.AND P0, PT, RZ, UR10, PT ;  /* 0x0000000aff007c0c */ /* 0x000fc6000bf05070 */
[----:B------:R-:W-:Y:S01]  /*6460*/  IMAD R8, R6, UR8, RZ ;  /* 0x0000000806087c24 */ /* 0x000fe2000f8e02ff */
[----:B------:R-:W-:Y:S01]  /*6470*/  ISETP.NE.AND.EX P0, PT, RZ, UR11, PT, P0 ;  /* 0x0000000bff007c0c */ /* 0x000fe2000bf05300 */
[----:B------:R-:W-:Y:S01]  /*6480*/  IMAD.WIDE.U32 R6, R9, UR8, R4 ;  /* 0x0000000809067c25 */ /* 0x000fe2000f8e0004 */
[----:B------:R-:W-:-:S03]  /*6490*/  ULDC UR8, c[0x0][0x618] ;  /* 0x0001860000087ab9 */ /* 0x000fc60000000800 */
[----:B------:R-:W-:Y:S01]  /*64a0*/  IMAD R9, R9, UR9, R8 ;  /* 0x0000000909097c24 */ /* 0x000fe2000f8e0208 */
[----:B------:R-:W-:Y:S01]  /*64b0*/  ULDC UR9, c[0x0][0x154] ;  /* 0x0000550000097ab9 */ /* 0x000fe20000000800 */
[----:B0-----:R-:W-:Y:S02]  /*64c0*/  IMAD.MOV R8, RZ, RZ, -R20 ;  /* 0x000000ffff087224 */ /* 0x001fe400078e0a14 */
[----:B------:R-:W-:Y:S02]  /*64d0*/  IMAD.IADD R7, R7, 0x1, R9 ;  /* 0x0000000107077824 */ /* 0x000fe400078e0209 */
[----:B-1----:R-:W-:Y:S01]  /*64e0*/  IMAD R17, R18, R8, R17 ;  /* 0x0000000812117224 */ /* 0x002fe200078e0211 */
[----:B------:R-:W-:Y:S02]  /*64f0*/  I2FP.F32.U32 R8, R12 ;  /* 0x0000000c00087245 */ /* 0x000fe40000201000 */
[--C-:B------:R-:W-:Y:S02]  /*6500*/  SHF.R.U64 R18, R6, UR8, R7.reuse ;  /* 0x0000000806127c19 */ /* 0x100fe40008001207 */
[----:B------:R-:W-:Y:S01]  /*6510*/  SHF.R.U32.HI R7, RZ, UR8, R7 ;  /* 0x00000008ff077c19 */ /* 0x000fe20008011607 */
[----:B------:R-:W-:Y:S01]  /*6520*/  FMUL R8, R8, UR9 ;  /* 0x0000000908087c20 */ /* 0x000fe20008400000 */
[----:B------:R-:W-:-:S02]  /*6530*/  ULDC UR8, c[0x0][0x608] ;  /* 0x0001820000087ab9 */ /* 0x000fc40000000800 */
[--C-:B------:R-:W-:Y:S01]  /*6540*/  SHF.R.U64 R20, R18, UR8, R7.reuse ;  /* 0x0000000812147c19 */ /* 0x100fe20008001207 */
[----:B------:R0:W1:Y:S01]  /*6550*/  F2I.U32.TRUNC.NTZ R22, R8 ;  /* 0x0000000800167305 */ /* 0x000062000020f000 */
[----:B------:R-:W-:Y:S01]  /*6560*/  SHF.R.U32.HI R7, RZ, UR8, R7 ;  /* 0x00000008ff077c19 */ /* 0x000fe20008011607 */
[----:B------:R-:W-:-:S03]  /*6570*/  ULDC UR8, c[0x0][0x658] ;  /* 0x0001960000087ab9 */ /* 0x000fc60000000800 */
[--C-:B------:R-:W-:Y:S02]  /*6580*/  SHF.R.U64 R19, R20, UR8, R7.reuse ;  /* 0x0000000814137c19 */ /* 0x100fe40008001207 */
[----:B------:R-:W-:-:S03]  /*6590*/  SHF.R.U32.HI R23, RZ, UR8, R7 ;  /* 0x00000008ff177c19 */ /* 0x000fc60008011607 */
[----:B------:R-:W-:Y:S02]  /*65a0*/  IMAD.MOV.U32 R6, RZ, RZ, R19 ;  /* 0x000000ffff067224 */ /* 0x000fe400078e0013 */
[----:B------:R-:W-:Y:S01]  /*65b0*/  IMAD.MOV.U32 R7, RZ, RZ, R23 ;  /* 0x000000ffff077224 */ /* 0x000fe200078e0017 */
[----:B0-----:R-:W-:Y:S06]  /*65c0*/  @!P0 BRA `(.L_x_121) ;  /* 0x0000000000288947 */ /* 0x001fec0003800000 */
        /* <DEDUP_REMOVED lines=10> */
.L_x_121:
[----:B------:R-:W-:Y:S01]  /*6670*/  ULDC UR8, c[0x0][0x648] ;  /* 0x0001920000087ab9 */ /* 0x000fe20000000800 */
[----:B-1----:R-:W-:Y:S01]  /*6680*/  IMAD.MOV R22, RZ, RZ, -R22 ;  /* 0x000000ffff167224 */ /* 0x002fe200078e0a16 */
[----:B------:R-:W-:Y:S01]  /*6690*/  SHF.R.U64 R7, R6, UR8, R7 ;  /* 0x0000000806077c19 */ /* 0x000fe20008001207 */
[----:B------:R-:W-:Y:S01]  /*66a0*/  ULDC UR8, c[0x0][0x638] ;  /* 0x00018e0000087ab9 */ /* 0x000fe20000000800 */
[----:B------:R-:W-:Y:S01]  /*66b0*/  LOP3.LUT R6, R20, UR13, RZ, 0xc0, !PT ;  /* 0x0000000d14067c12 */ /* 0x000fe2000f8ec0ff */
[----:B--2---:R-:W-:Y:S01]  /*66c0*/  @P4 IMAD R17, R21, R22, R12 ;  /* 0x0000001615114224 */ /* 0x004fe200078e020c */
[----:B------:R-:W-:Y:S01]  /*66d0*/  LOP3.LUT R18, R18, UR4, RZ, 0xc0, !PT ;  /* 0x0000000412127c12 */ /* 0x000fe2000f8ec0ff */
[----:B------:R-:W-:Y:S01]  /*66e0*/  IMAD.MOV R8, RZ, RZ, -R7 ;  /* 0x000000ffff087224 */ /* 0x000fe200078e0a07 */
[----:B------:R-:W-:Y:S01]  /*66f0*/  ULDC UR9, c[0x0][0x610] ;  /* 0x0001840000097ab9 */ /* 0x000fe20000000800 */
[----:B------:R-:W-:Y:S02]  /*6700*/  IMAD R6, R7, UR5, R6 ;  /* 0x0000000507067c24 */ /* 0x000fe4000f8e0206 */
[----:B------:R-:W-:Y:S01]  /*6710*/  IMAD R19, R8, UR8, R19 ;  /* 0x0000000808137c24 */ /* 0x000fe2000f8e0213 */
[----:B------:R-:W-:Y:S01]  /*6720*/  ULDC UR8, c[0x0][0x600] ;  /* 0x0001800000087ab9 */ /* 0x000fe20000000800 */
[----:B------:R-:W-:-:S02]  /*6730*/  IMAD R17, R6, UR9, R17 ;  /* 0x0000000906117c24 */ /* 0x000fc4000f8e0211 */
[----:B------:R-:W-:Y:S02]  /*6740*/  IMAD R6, R19, UR8, R18 ;  /* 0x0000000813067c24 */ /* 0x000fe4000f8e0212 */
[----:B------:R-:W-:-:S03]  /*6750*/  IMAD.MOV.U32 R7, RZ, RZ, 0x1 ;  /* 0x00000001ff077424 */ /* 0x000fc600078e00ff */
[----:B------:R-:W-:Y:S02]  /*6760*/  SEL R12, R6, R17, !P4 ;  /* 0x00000011060c7207 */ /* 0x000fe40006000000 */
[----:B------:R-:W-:-:S07]  /*6770*/  SEL R6, R17, R6, !P4 ;  /* 0x0000000611067207 */ /* 0x000fce0006000000 */
.L_x_119:
[----:B------:R-:W-:Y:S05]  /*6780*/  BSYNC B1 ;  /* 0x0000000000017941 */ /* 0x000fea0003800000 */
.L_x_118:
[----:B------:R-:W-:-:S13]  /*6790*/  LOP3.LUT P0, RZ, R7, 0xff, RZ, 0xc0, !PT ;  /* 0x000000ff07ff7812 */ /* 0x000fda000780c0ff */
[----:B------:R-:W-:Y:S05]  /*67a0*/  @P0 BRA `(.L_x_122) ;  /* 0xfffffff400400947 */ /* 0x000fea000383ffff */
[----:B------:R-:W-:Y:S05]  /*67b0*/  BSYNC B0 ;  /* 0x0000000000007941 */ /* 0x000fea0003800000 */
.L_x_111:
[----:B------:R-:W-:-:S03]  /*67c0*/  UMOV UR8, 0xffffffff ;  /* 0xffffffff00087882 */ /* 0x000fc60000000000 */
[----:B------:R-:W-:Y:S05]  /*67d0*/  BRA.DIV UR8, `(.L_x_123) ;  /* 0x0000000208f87947 */ /* 0x000fea000b800000 */
[----:B------:R-:W-:-:S13]  /*67e0*/  ELECT P0, URZ, PT ;  /* 0x00000000003f782f */ /* 0x000fda0003800000 */
.L_x_136:
[----:B------:R-:W-:Y:S04]  /*67f0*/  BSSY B0, `(.L_x_124) ;  /* 0x0000022000007945 */ /* 0x000fe80003800000 */
[----:B------:R-:W-:Y:S05]  /*6800*/  @!P0 BRA `(.L_x_125) ;  /* 0x0000000000808947 */ /* 0x000fea0003800000 */
[----:B------:R-:W-:-:S04]  /*6810*/  LOP3.LUT R2, R2, 0x2, RZ, 0xfc, !PT ;  /* 0x0000000202027812 */ /* 0x000fc800078efcff */
[----:B------:R-:W-:-:S13]  /*6820*/  ISETP.NE.AND P0, PT, R2, 0x3, PT ;  /* 0x000000030200780c */ /* 0x000fda0003f05270 */
[----:B------:R-:W-:Y:S05]  /*6830*/  @!P0 BRA `(.L_x_126) ;  /* 0x0000000000048947 */ /* 0x000fea0003800000 */
[----:B------:R-:W-:Y:S01]  /*6840*/  BPT.TRAP 0x1 ;  /* 0x000000040000795c */ /* 0x000fe20000300000 */
.L_x_126:
[----:B------:R-:W0:Y:S01]  /*6850*/  S2R R3, SR_CgaCtaId ;  /* 0x0000000000037919 */ /* 0x000e220000008800 */
[----:B------:R-:W-:-:S04]  /*6860*/  MOV R0, 0x400 ;  /* 0x0000040000007802 */ /* 0x000fc80000000f00 */
[----:B0-----:R-:W-:Y:S02]  /*6870*/  LEA R0, R3, R0, 0x18 ;  /* 0x0000000003007211 */ /* 0x001fe400078ec0ff */
[----:B------:R-:W-:-:S03]  /*6880*/  SHF.L.U32 R3, R11, 0x1f, RZ ;  /* 0x0000001f0b037819 */ /* 0x000fc600000006ff */
[----:B------:R-:W-:-:S04]  /*6890*/  VIADD R0, R0, 0x18 ;  /* 0x0000001800007836 */ /* 0x000fc80000000000 */
[C---:B------:R-:W-:Y:S02]  /*68a0*/  IMAD R4, R15.reuse, 0x8, R0 ;  /* 0x000000080f047824 */ /* 0x040fe400078e0200 */
[----:B------:R-:W-:Y:S02]  /*68b0*/  VIADD R15, R15, 0x1 ;  /* 0x000000010f0f7836 */ /* 0x000fe40000000000 */
[----:B------:R-:W0:Y:S03]  /*68c0*/  SYNCS.PHASECHK.TRANS64.TRYWAIT P0, [R4+URZ], R3 ;  /* 0x00000003040075a7 */ /* 0x000e26000800017f */
[----:B------:R-:W-:-:S04]  /*68d0*/  ISETP.NE.AND P1, PT, R15, 0x3, PT ;  /* 0x000000030f00780c */ /* 0x000fc80003f25270 */
[----:B------:R-:W-:Y:S02]  /*68e0*/  SEL R2, RZ, 0x1, P1 ;  /* 0x00000001ff027807 */ /* 0x000fe40000800000 */
[----:B------:R-:W-:Y:S02]  /*68f0*/  SEL R15, R15, RZ, P1 ;  /* 0x000000ff0f0f7207 */ /* 0x000fe40000800000 */
[----:B------:R-:W-:-:S03]  /*6900*/  LOP3.LUT R11, R11, R2, RZ, 0x3c, !PT ;  /* 0x000000020b0b7212 */ /* 0x000fc600078e3cff */
[----:B------:R-:W-:Y:S01]  /*6910*/  IMAD R6, R15, 0x8, R0 ;  /* 0x000000080f067824 */ /* 0x000fe200078e0200 */
[----:B------:R-:W-:Y:S01]  /*6920*/  SHF.L.U32 R5, R11, 0x1f, RZ ;  /* 0x0000001f0b057819 */ /* 0x000fe200000006ff */
[----:B0-----:R-:W-:Y:S06]  /*6930*/  @!P0 BRA `(.L_x_127) ;  /* 0x0000000000c08947 */ /* 0x001fec0003800000 */
.L_x_137:
[----:B------:R-:W1:Y:S01]  /*6940*/  SYNCS.PHASECHK.TRANS64.TRYWAIT P0, [R6+URZ], R5 ;  /* 0x00000005060075a7 */ /* 0x000e62000800017f */
[----:B------:R-:W-:-:S05]  /*6950*/  VIADD R2, R15, 0x1 ;  /* 0x000000010f027836 */ /* 0x000fca0000000000 */
[----:B------:R-:W-:-:S04]  /*6960*/  ISETP.NE.AND P1, PT, R2, 0x3, PT ;  /* 0x000000030200780c */ /* 0x000fc80003f25270 */
[----:B0-----:R-:W-:Y:S02]  /*6970*/  SEL R4, RZ, 0x1, P1 ;  /* 0x00000001ff047807 */ /* 0x001fe40000800000 */
[----:B------:R-:W-:Y:S02]  /*6980*/  SEL R3, R2, RZ, P1 ;  /* 0x000000ff02037207 */ /* 0x000fe40000800000 */
[----:B------:R-:W-:Y:S01]  /*6990*/  LOP3.LUT R4, R11, R4, RZ, 0x3c, !PT ;  /* 0x000000040b047212 */ /* 0x000fe200078e3cff */
[----:B-1----:R-:W-:Y:S06]  /*69a0*/  @!P0 BRA `(.L_x_128) ;  /* 0x0000000000b88947 */ /* 0x002fec0003800000 */
.L_x_138:
[----:B------:R-:W-:Y:S01]  /*69b0*/  IMAD R3, R3, 0x8, R0 ;  /* 0x0000000803037824 */ /* 0x000fe200078e0200 */
[----:B------:R-:W-:-:S07]  /*69c0*/  SHF.L.U32 R0, R4, 0x1f, RZ ;  /* 0x0000001f04007819 */ /* 0x000fce00000006ff */
.L_x_129:
[----:B-1----:R1:W2:Y:S02]  /*69d0*/  SYNCS.PHASECHK.TRANS64.TRYWAIT P0, [R3+URZ], R0 ;  /* 0x00000000030075a7 */ /* 0x0022a4000800017f */
[----:B--2---:R-:W-:Y:S05]  /*69e0*/  @!P0 NANOSLEEP.SYNCS 0x989680 ;  /* 0x009896800000895d */ /* 0x004fea0003900000 */
[----:B------:R-:W2:Y:S02]  /*69f0*/  @!P0 SYNCS.PHASECHK.TRANS64 P0, [R3+URZ], R0 ;  /* 0x00000000030085a7 */ /* 0x000ea4000800007f */
[----:B--2---:R-:W-:Y:S05]  /*6a00*/  @!P0 BRA `(.L_x_129) ;  /* 0xfffffffc00f08947 */ /* 0x004fea000383ffff */
.L_x_125:
[----:B------:R-:W-:Y:S05]  /*6a10*/  BSYNC B0 ;  /* 0x0000000000007941 */ /* 0x000fea0003800000 */
.L_x_124:
[----:B------:R-:W-:Y:S05]  /*6a20*/  EXIT ;  /* 0x000000000000794d */ /* 0x000fea0003800000 */
.L_x_21:
[----:B-1----:R-:W-:-:S04]  /*6a30*/  IMAD.U32 R9, RZ, RZ, UR6 ;  /* 0x00000006ff097e24 */ /* 0x002fc8000f8e00ff */
[----:B------:R1:W3:Y:S03]  /*6a40*/  SYNCS.PHASECHK.TRANS64.TRYWAIT P0, [R9+URZ], R8 ;  /* 0x00000008090075a7 */ /* 0x0002e6000800017f */
[----:B---3--:R-:W-:Y:S05]  /*6a50*/  @!P0 NANOSLEEP.SYNCS 0x989680 ;  /* 0x009896800000895d */ /* 0x008fea0003900000 */
[----:B------:R-:W3:Y:S02]  /*6a60*/  @!P0 SYNCS.PHASECHK.TRANS64 P0, [R9+URZ], R8 ;  /* 0x00000008090085a7 */ /* 0x000ee4000800007f */
[----:B---3--:R-:W-:Y:S05]  /*6a70*/  @!P0 BRA `(.L_x_21) ;  /* 0xfffffffc00ec8947 */ /* 0x008fea000383ffff */
[----:B------:R-:W-:Y:S05]  /*6a80*/  BRA `(.L_x_20) ;  /* 0xffffffa800d47947 */ /* 0x000fea000383ffff */
.L_x_27:
[----:B-1----:R-:W-:-:S04]  /*6a90*/  IMAD.U32 R11, RZ, RZ, UR12 ;  /* 0x0000000cff0b7e24 */ /* 0x002fc8000f8e00ff */
[----:B------:R1:W3:Y:S03]  /*6aa0*/  SYNCS.PHASECHK.TRANS64.TRYWAIT P0, [R11+URZ], R10 ;  /* 0x0000000a0b0075a7 */ /* 0x0002e6000800017f */
[----:B---3--:R-:W-:Y:S05]  /*6ab0*/  @!P0 NANOSLEEP.SYNCS 0x989680 ;  /* 0x009896800000895d */ /* 0x008fea0003900000 */
[----:B------:R-:W3:Y:S02]  /*6ac0*/  @!P0 SYNCS.PHASECHK.TRANS64 P0, [R11+URZ], R10 ;  /* 0x0000000a0b0085a7 */ /* 0x000ee4000800007f */
[----:B---3--:R-:W-:Y:S05]  /*6ad0*/  @!P0 BRA `(.L_x_27) ;  /* 0xfffffffc00ec8947 */ /* 0x008fea000383ffff */
[----:B------:R-:W-:Y:S05]  /*6ae0*/  BRA `(.L_x_26) ;  /* 0xffffffb000487947 */ /* 0x000fea000383ffff */
.L_x_112:
[----:B------:R-:W-:Y:S01]  /*6af0*/  BSSY B1, `(.L_x_130) ;  /* 0x0000006000017945 */ /* 0x000fe20003800000 */
[----:B------:R-:W-:-:S07]  /*6b00*/  IMAD.MOV.U32 R7, RZ, RZ, -0x1 ;  /* 0xffffffffff077424 */ /* 0x000fce00078e00ff */
[----:B------:R-:W-:Y:S05]  /*6b10*/  WARPSYNC.COLLECTIVE R7, `(.L_x_131) ;  /* 0x00000000070c7348 */ /* 0x000fea0003c00000 */
[----:B------:R-:W-:Y:S02]  /*6b20*/  ELECT P0, UR62, PT ;  /* 0x00000000003e782f */ /* 0x000fe40003800000 */
[----:B------:R-:W-:Y:S01]  /*6b30*/  MOV R7, UR62 ;  /* 0x0000003e00077c02 */ /* 0x000fe20008000f00 */
[----:B------:R-:W-:Y:S10]  /*6b40*/  ENDCOLLECTIVE ;  /* 0x000000000000791b */ /* 0x000ff40003800000 */
.L_x_131:
[----:B------:R-:W-:Y:S05]  /*6b50*/  BSYNC B1 ;  /* 0x0000000000017941 */ /* 0x000fea0003800000 */
.L_x_130:
[----:B------:R-:W-:Y:S05]  /*6b60*/  BRA `(.L_x_132) ;  /* 0xfffffff0005c7947 */ /* 0x000fea000383ffff */
.L_x_115:
[----:B-1----:R1:W2:Y:S02]  /*6b70*/  SYNCS.PHASECHK.TRANS64.TRYWAIT P0, [R20+URZ+0x18], R9 ;  /* 0x00001809140075a7 */ /* 0x0022a4000800017f */
[----:B--2---:R-:W-:Y:S05]  /*6b80*/  @!P0 NANOSLEEP.SYNCS 0x989680 ;  /* 0x009896800000895d */ /* 0x004fea0003900000 */
[----:B------:R-:W2:Y:S02]  /*6b90*/  @!P0 SYNCS.PHASECHK.TRANS64 P0, [R20+URZ+0x18], R9 ;  /* 0x00001809140085a7 */ /* 0x000ea4000800007f */
[----:B--2---:R-:W-:Y:S05]  /*6ba0*/  @!P0 BRA `(.L_x_115) ;  /* 0xfffffffc00f08947 */ /* 0x004fea000383ffff */
[----:B------:R-:W-:Y:S05]  /*6bb0*/  BRA `(.L_x_133) ;  /* 0xfffffff000987947 */ /* 0x000fea000383ffff */
.L_x_123:
[----:B------:R-:W-:Y:S01]  /*6bc0*/  BSSY B0, `(.L_x_134) ;  /* 0x0000006000007945 */ /* 0x000fe20003800000 */
[----:B------:R-:W-:-:S07]  /*6bd0*/  IMAD.MOV.U32 R7, RZ, RZ, -0x1 ;  /* 0xffffffffff077424 */ /* 0x000fce00078e00ff */
[----:B------:R-:W-:Y:S05]  /*6be0*/  WARPSYNC.COLLECTIVE R7, `(.L_x_135) ;  /* 0x00000000070c7348 */ /* 0x000fea0003c00000 */
[----:B------:R-:W-:Y:S02]  /*6bf0*/  ELECT P0, UR62, PT ;  /* 0x00000000003e782f */ /* 0x000fe40003800000 */
[----:B------:R-:W-:Y:S01]  /*6c00*/  MOV R7, UR62 ;  /* 0x0000003e00077c02 */ /* 0x000fe20008000f00 */
[----:B------:R-:W-:Y:S10]  /*6c10*/  ENDCOLLECTIVE ;  /* 0x000000000000791b */ /* 0x000ff40003800000 */
.L_x_135:
[----:B------:R-:W-:Y:S05]  /*6c20*/  BSYNC B0 ;  /* 0x0000000000007941 */ /* 0x000fea0003800000 */
.L_x_134:
[----:B------:R-:W-:Y:S05]  /*6c30*/  BRA `(.L_x_136) ;  /* 0xfffffff800ec7947 */ /* 0x000fea000383ffff */
.L_x_127:
[----:B0-----:R0:W1:Y:S02]  /*6c40*/  SYNCS.PHASECHK.TRANS64.TRYWAIT P0, [R4+URZ], R3 ;  /* 0x00000003040075a7 */ /* 0x001064000800017f */
[----:B-1----:R-:W-:Y:S05]  /*6c50*/  @!P0 NANOSLEEP.SYNCS 0x989680 ;  /* 0x009896800000895d */ /* 0x002fea0003900000 */
[----:B------:R-:W1:Y:S02]  /*6c60*/  @!P0 SYNCS.PHASECHK.TRANS64 P0, [R4+URZ], R3 ;  /* 0x00000003040085a7 */ /* 0x000e64000800007f */
[----:B-1----:R-:W-:Y:S05]  /*6c70*/  @!P0 BRA `(.L_x_127) ;  /* 0xfffffffc00f08947 */ /* 0x002fea000383ffff */
[----:B------:R-:W-:Y:S05]  /*6c80*/  BRA `(.L_x_137) ;  /* 0xfffffffc002c7947 */ /* 0x000fea000383ffff */
.L_x_128:
[----:B0-----:R0:W1:Y:S02]  /*6c90*/  SYNCS.PHASECHK.TRANS64.TRYWAIT P0, [R6+URZ], R5 ;  /* 0x00000005060075a7 */ /* 0x001064000800017f */
[----:B-1----:R-:W-:Y:S05]  /*6ca0*/  @!P0 NANOSLEEP.SYNCS 0x989680 ;  /* 0x009896800000895d */ /* 0x002fea0003900000 */
[----:B------:R-:W1:Y:S02]  /*6cb0*/  @!P0 SYNCS.PHASECHK.TRANS64 P0, [R6+URZ], R5 ;  /* 0x00000005060085a7 */ /* 0x000e64000800007f */
[----:B-1----:R-:W-:Y:S05]  /*6cc0*/  @!P0 BRA `(.L_x_128) ;  /* 0xfffffffc00f08947 */ /* 0x002fea000383ffff */
[----:B------:R-:W-:Y:S05]  /*6cd0*/  BRA `(.L_x_138) ;  /* 0xfffffffc00347947 */ /* 0x000fea000383ffff */
.L_x_139:
[----:B------:R-:W-:-:S00]  /*6ce0*/  BRA `(.L_x_139) ;  /* 0xfffffffc00fc7947 */ /* 0x000fc0000383ffff */
[----:B------:R-:W-:-:S00]  /*6cf0*/  NOP ;  /* 0x0000000000007918 */ /* 0x000fc00000000000 */
        /* <DEDUP_REMOVED lines=8> */
.L_x_140:


//--------------------- .nv.shared._ZN7cutlass13device_kernelINS_4gemm6kernel13GemmUniversalIN4cute5tupleIJiiiiEEENS1_10collective13CollectiveMmaINS1_37MainloopSm90TmaGmmaWarpSpecializedFP8ILi3ENS5_IJNS4_1CILi2EEESB_NSA_ILi1EEEEEENS1_35KernelTmaWarpSpecializedCooperativeEEENS5_IJNSA_ILi128EEENSA_ILi64EEENSA_ILi32EEEEEENS_12float_e4m3_tENS5_IJlSC_lEEESK_SL_NS4_8TiledMMAINS4_8MMA_AtomIJNS4_4SM904GMMA30MMA_64x64x32_F32E4M3E4M3_SS_TNILNSP_7ScaleInE1ELSR_1EEEEEENS4_6LayoutINS5_IJSB_SC_SC_EEENS5_IJSC_NSA_ILi0EEESW_EEEEENS5_IJNS4_10UnderscoreESZ_SZ_EEEEENS4_23SM90_TMA_LOAD_MULTICASTENS4_14ComposedLayoutINS4_7SwizzleILi1ELi4ELi3EEENS4_18smem_ptr_flag_bitsILi8EEENSU_INS5_IJNSA_ILi8EEESI_EEENS5_IJSI_SC_EEEEEEEvNS4_8identityES12_S1C_vS1D_EENS_8epilogue10collective6detail29Sm90TmaWarpSpecializedAdapterINS1G_15DefaultEpilogueISK_SL_SL_NS1F_6thread17LinearCombinationISK_Li1EffLNS1K_9ScaleType4KindE0ELNS_15FloatRoundStyleE2ESK_EENS1_15EpilogueDefaultEEEEEvvEEEEvNT_6ParamsE --------------------------
	.section	.nv.shared._ZN7cutlass13device_kernelINS_4gemm6kernel13GemmUniversalIN4cute5tupleIJiiiiEEENS1_10collective13CollectiveMmaINS1_37MainloopSm90TmaGmmaWarpSpecializedFP8ILi3ENS5_IJNS4_1CILi2EEESB_NSA_ILi1EEEEEENS1_35KernelTmaWarpSpecializedCooperativeEEENS5_IJNSA_ILi128EEENSA_ILi64EEENSA_ILi32EEEEEENS_12float_e4m3_tENS5_IJlSC_lEEESK_SL_NS4_8TiledMMAINS4_8MMA_AtomIJNS4_4SM904GMMA30MMA_64x64x32_F32E4M3E4M3_SS_TNILNSP_7ScaleInE1ELSR_1EEEEEENS4_6LayoutINS5_IJSB_SC_SC_EEENS5_IJSC_NSA_ILi0EEESW_EEEEENS5_IJNS4_10UnderscoreESZ_SZ_EEEEENS4_23SM90_TMA_LOAD_MULTICASTENS4_14ComposedLayoutINS4_7SwizzleILi1ELi4ELi3EEENS4_18smem_ptr_flag_bitsILi8EEENSU_INS5_IJNSA_ILi8EEESI_EEENS5_IJSI_SC_EEEEEEEvNS4_8identityES12_S1C_vS1D_EENS_8epilogue10collective6detail29Sm90TmaWarpSpecializedAdapterINS1G_15DefaultEpilogueISK_SL_SL_NS1F_6thread17LinearCombinationISK_Li1EffLNS1K_9ScaleType4KindE0ELNS_15FloatRoundStyleE2ESK_EENS1_15EpilogueDefaultEEEEEvvEEEEvNT_6ParamsE,"aw",@nobits
	.sectionflags	@""
	.align	16
	.zero		1024


//--------------------- .nv.shared.reserved.0     --------------------------
	.section	.nv.shared.reserved.0,"aw",@nobits
	.weak		__nv_reservedSMEM_offset_0_alias
	.size		__nv_reservedSMEM_offset_0_alias, 0, 0
	.other		__nv_reservedSMEM_offset_0_alias,@"STO_CUDA_RESERVED_SHARED STV_DEFAULT"
__nv_reservedSMEM_offset_0_alias:
	.zero		0


//--------------------- .nv.global                --------------------------
	.section	.nv.global,"aw",@nobits
.nv.global:
	.type		_ZN39_INTERNAL_2d96acdf_4_k_cu_beba85d3_36934cute1_E,@object
	.size		_ZN39_INTERNAL_2d96acdf_4_k_cu_beba85d3_36934cute1_E,(_ZN39_INTERNAL_2d96acdf_4_k_cu_beba85d3_36934cuda3std3__45__cpo6cbeginE - _ZN39_INTERNAL_2d96acdf_4_k_cu_beba85d3_36934cute1_E)
_ZN39_INTERNAL_2d96acdf_4_k_cu_beba85d3_36934cute1_E:
	.zero		1
	.type		_ZN39_INTERNAL_2d96acdf_4_k_cu_beba85d3_36934cuda3std3__45__cpo6cbeginE,@object
	.size		_ZN39_INTERNAL_2d96acdf_4_k_cu_beba85d3_36934cuda3std3__45__cpo6cbeginE,(_ZN39_INTERNAL_2d96acdf_4_k_cu_beba85d3_36934cuda3std3__48in_placeE - _ZN39_INTERNAL_2d96acdf_4_k_cu_beba85d3_36934cuda3std3__45__cpo6cbeginE)
_ZN39_INTERNAL_2d96acdf_4_k_cu_beba85d3_36934cuda3std3__45__cpo6cbeginE:
	.zero		1
	.type		_ZN39_INTERNAL_2d96acdf_4_k_cu_beba85d3_36934cuda3std3__48in_placeE,@object
	.size		_ZN39_INTERNAL_2d96acdf_4_k_cu_beba85d3_36934cuda3std3__48in_placeE,(_ZN39_INTERNAL_2d96acdf_4_k_cu_beba85d3_36934cuda3std6ranges3__45__cpo9iter_moveE - _ZN39_INTERNAL_2d96acdf_4_k_cu_beba85d3_36934cuda3std3__48in_placeE)
_ZN39_INTERNAL_2d96acdf_4_k_cu_beba85d3_36934cuda3std3__48in_placeE:
	.zero		1
	.type		_ZN39_INTERNAL_2d96acdf_4_k_cu_beba85d3_36934cuda3std6ranges3__45__cpo9iter_moveE,@object
	.size		_ZN39_INTERNAL_2d96acdf_4_k_cu_beba85d3_36934cuda3std6ranges3__45__cpo9iter_moveE,(_ZN39_INTERNAL_2d96acdf_4_k_cu_beba85d3_36934cuda3std3__45__cpo5beginE - _ZN39_INTERNAL_2d96acdf_4_k_cu_beba85d3_36934cuda3std6ranges3__45__cpo9iter_moveE)
_ZN39_INTERNAL_2d96acdf_4_k_cu_beba85d3_36934cuda3std6ranges3__45__cpo9iter_moveE:
	.zero		1
	.type		_ZN39_INTERNAL_2d96acdf_4_k_cu_beba85d3_36934cuda3std3__45__cpo5beginE,@object
	.size		_ZN39_INTERNAL_2d96acdf_4_k_cu_beba85d3_36934cuda3std3__45__cpo5beginE,(_ZN39_INTERNAL_2d96acdf_4_k_cu_beba85d3_36934cuda3std3__441_GLOBAL__N__2d96acdf_4_k_cu_beba85d3_36936ignoreE - _ZN39_INTERNAL_2d96acdf_4_k_cu_beba85d3_36934cuda3std3__45__cpo5beginE)
_ZN39_INTERNAL_2d96acdf_4_k_cu_beba85d3_36934cuda3std3__45__cpo5beginE:
	.zero		1
	.type		_ZN39_INTERNAL_2d96acdf_4_k_cu_beba85d3_36934cuda3std3__441_GLOBAL__N__2d96acdf_4_k_cu_beba85d3_36936ignoreE,@object
	.size		_ZN39_INTERNAL_2d96acdf_4_k_cu_beba85d3_36934cuda3std3__441_GLOBAL__N__2d96acdf_4_k_cu_beba85d3_36936ignoreE,(_ZN39_INTERNAL_2d96acdf_4_k_cu_beba85d3_36934cute7productE - _ZN39_INTERNAL_2d96acdf_4_k_cu_beba85d3_36934cuda3std3__441_GLOBAL__N__2d96acdf_4_k_cu_beba85d3_36936ignoreE)
_ZN39_INTERNAL_2d96acdf_4_k_cu_beba85d3_36934cuda3std3__441_GLOBAL__N__2d96acdf_4_k_cu_beba85d3_36936ignoreE:
	.zero		1
	.type		_ZN39_INTERNAL_2d96acdf_4_k_cu_beba85d3_36934cute7productE,@object
	.size		_ZN39_INTERNAL_2d96acdf_4_k_cu_beba85d3_36934cute7productE,(_ZN39_INTERNAL_2d96acdf_4_k_cu_beba85d3_36934cuda3std3__45__cpo3endE - _ZN39_INTERNAL_2d96acdf_4_k_cu_beba85d3_36934cute7productE)
_ZN39_INTERNAL_2d96acdf_4_k_cu_beba85d3_36934cute7productE:
	.zero		1
	.type		_ZN39_INTERNAL_2d96acdf_4_k_cu_beba85d3_36934cuda3std3__45__cpo3endE,@object
	.size		_ZN39_INTERNAL_2d96acdf_4_k_cu_beba85d3_36934cuda3std3__45__cpo3endE,(_ZN39_INTERNAL_2d96acdf_4_k_cu_beba85d3_36934cuda3std3__419piecewise_constructE - _ZN39_INTERNAL_2d96acdf_4_k_cu_beba85d3_36934cuda3std3__45__cpo3endE)
_ZN39_INTERNAL_2d96acdf_4_k_cu_beba85d3_36934cuda3std3__45__cpo3endE:
	.zero		1
	.type		_ZN39_INTERNAL_2d96acdf_4_k_cu_beba85d3_36934cuda3std3__419piecewise_constructE,@object
	.size		_ZN39_INTERNAL_2d96acdf_4_k_cu_beba85d3_36934cuda3std3__419piecewise_constructE,(_ZN39_INTERNAL_2d96acdf_4_k_cu_beba85d3_36934cuda3std3__45__cpo4cendE - _ZN39_INTERNAL_2d96acdf_4_k_cu_beba85d3_36934cuda3std3__419piecewise_constructE)
_ZN39_INTERNAL_2d96acdf_4_k_cu_beba85d3_36934cuda3std3__419piecewise_constructE:
	.zero		1
	.type		_ZN39_INTERNAL_2d96acdf_4_k_cu_beba85d3_36934cuda3std3__45__cpo4cendE,@object
	.size		_ZN39_INTERNAL_2d96acdf_4_k_cu_beba85d3_36934cuda3std3__45__cpo4cendE,(_ZN39_INTERNAL_2d96acdf_4_k_cu_beba85d3_36934cuda3std6ranges3__45__cpo4swapE - _ZN39_INTERNAL_2d96acdf_4_k_cu_beba85d3_36934cuda3std3__45__cpo4cendE)
_ZN39_INTERNAL_2d96acdf_4_k_cu_beba85d3_36934cuda3std3__45__cpo4cendE:
	.zero		1
	.type		_ZN39_INTERNAL_2d96acdf_4_k_cu_beba85d3_36934cuda3std6ranges3__45__cpo4swapE,@object
	.size		_ZN39_INTERNAL_2d96acdf_4_k_cu_beba85d3_36934cuda3std6ranges3__45__cpo4swapE,(.L_7 - _ZN39_INTERNAL_2d96acdf_4_k_cu_beba85d3_36934cuda3std6ranges3__45__cpo4swapE)
_ZN39_INTERNAL_2d96acdf_4_k_cu_beba85d3_36934cuda3std6ranges3__45__cpo4swapE:
	.zero		1
.L_7:


//--------------------- .nv.constant0._ZN7cutlass13device_kernelINS_4gemm6kernel13GemmUniversalIN4cute5tupleIJiiiiEEENS1_10collective13CollectiveMmaINS1_37MainloopSm90TmaGmmaWarpSpecializedFP8ILi3ENS5_IJNS4_1CILi2EEESB_NSA_ILi1EEEEEENS1_35KernelTmaWarpSpecializedCooperativeEEENS5_IJNSA_ILi128EEENSA_ILi64EEENSA_ILi32EEEEEENS_12float_e4m3_tENS5_IJlSC_lEEESK_SL_NS4_8TiledMMAINS4_8MMA_AtomIJNS4_4SM904GMMA30MMA_64x64x32_F32E4M3E4M3_SS_TNILNSP_7ScaleInE1ELSR_1EEEEEENS4_6LayoutINS5_IJSB_SC_SC_EEENS5_IJSC_NSA_ILi0EEESW_EEEEENS5_IJNS4_10UnderscoreESZ_SZ_EEEEENS4_23SM90_TMA_LOAD_MULTICASTENS4_14ComposedLayoutINS4_7SwizzleILi1ELi4ELi3EEENS4_18smem_ptr_flag_bitsILi8EEENSU_INS5_IJNSA_ILi8EEESI_EEENS5_IJSI_SC_EEEEEEEvNS4_8identityES12_S1C_vS1D_EENS_8epilogue10collective6detail29Sm90TmaWarpSpecializedAdapterINS1G_15DefaultEpilogueISK_SL_SL_NS1F_6thread17LinearCombinationISK_Li1EffLNS1K_9ScaleType4KindE0ELNS_15FloatRoundStyleE2ESK_EENS1_15EpilogueDefaultEEEEEvvEEEEvNT_6ParamsE --------------------------
	.section	.nv.constant0._ZN7cutlass13device_kernelINS_4gemm6kernel13GemmUniversalIN4cute5tupleIJiiiiEEENS1_10collective13CollectiveMmaINS1_37MainloopSm90TmaGmmaWarpSpecializedFP8ILi3ENS5_IJNS4_1CILi2EEESB_NSA_ILi1EEEEEENS1_35KernelTmaWarpSpecializedCooperativeEEENS5_IJNSA_ILi128EEENSA_ILi64EEENSA_ILi32EEEEEENS_12float_e4m3_tENS5_IJlSC_lEEESK_SL_NS4_8TiledMMAINS4_8MMA_AtomIJNS4_4SM904GMMA30MMA_64x64x32_F32E4M3E4M3_SS_TNILNSP_7ScaleInE1ELSR_1EEEEEENS4_6LayoutINS5_IJSB_SC_SC_EEENS5_IJSC_NSA_ILi0EEESW_EEEEENS5_IJNS4_10UnderscoreESZ_SZ_EEEEENS4_23SM90_TMA_LOAD_MULTICASTENS4_14ComposedLayoutINS4_7SwizzleILi1ELi4ELi3EEENS4_18smem_ptr_flag_bitsILi8EEENSU_INS5_IJNSA_ILi8EEESI_EEENS5_IJSI_SC_EEEEEEEvNS4_8identityES12_S1C_vS1D_EENS_8epilogue10collective6detail29Sm90TmaWarpSpecializedAdapterINS1G_15DefaultEpilogueISK_SL_SL_NS1F_6thread17LinearCombinationISK_Li1EffLNS1K_9ScaleType4KindE0ELNS_15FloatRoundStyleE2ESK_EENS1_15EpilogueDefaultEEEEEvvEEEEvNT_6ParamsE,"a",@progbits
	.sectionflags	@""
	.align	4
.nv.constant0._ZN7cutlass13device_kernelINS_4gemm6kernel13GemmUniversalIN4cute5tupleIJiiiiEEENS1_10collective13CollectiveMmaINS1_37MainloopSm90TmaGmmaWarpSpecializedFP8ILi3ENS5_IJNS4_1CILi2EEESB_NSA_ILi1EEEEEENS1_35KernelTmaWarpSpecializedCooperativeEEENS5_IJNSA_ILi128EEENSA_ILi64EEENSA_ILi32EEEEEENS_12float_e4m3_tENS5_IJlSC_lEEESK_SL_NS4_8TiledMMAINS4_8MMA_AtomIJNS4_4SM904GMMA30MMA_64x64x32_F32E4M3E4M3_SS_TNILNSP_7ScaleInE1ELSR_1EEEEEENS4_6LayoutINS5_IJSB_SC_SC_EEENS5_IJSC_NSA_ILi0EEESW_EEEEENS5_IJNS4_10UnderscoreESZ_SZ_EEEEENS4_23SM90_TMA_LOAD_MULTICASTENS4_14ComposedLayoutINS4_7SwizzleILi1ELi4ELi3EEENS4_18smem_ptr_flag_bitsILi8EEENSU_INS5_IJNSA_ILi8EEESI_EEENS5_IJSI_SC_EEEEEEEvNS4_8identityES12_S1C_vS1D_EENS_8epilogue10collective6detail29Sm90TmaWarpSpecializedAdapterINS1G_15DefaultEpilogueISK_SL_SL_NS1F_6thread17LinearCombinationISK_Li1EffLNS1K_9ScaleType4KindE0ELNS_15FloatRoundStyleE2ESK_EENS1_15EpilogueDefaultEEEEEvvEEEEvNT_6ParamsE:
	.zero		1664


//--------------------- SYMBOLS --------------------------

	.type		.nv.reservedSmem.offset0,@object
	.size		.nv.reservedSmem.offset0,0x4
